def matmul_kernel(
    a_ptr,
    b_ptr,
    c_ptr,
    M,
    N,
    K,
    stride_am,
    stride_ak,
    stride_bk,
    stride_bn,
    stride_cm,
    stride_cn,
    BLOCK_M: tl.constexpr,
    BLOCK_N: tl.constexpr,
    BLOCK_K: tl.constexpr,
    GROUP_M: tl.constexpr,
):
    pid = tl.program_id(axis=0)
    num_pid_m = tl.cdiv(M, BLOCK_M)
    num_pid_n = tl.cdiv(N, BLOCK_N)
    num_pid_in_group = GROUP_M * num_pid_n
    group_id = pid // num_pid_in_group
    first_pid_m = group_id * GROUP_M
    group_size_m = min(num_pid_m - first_pid_m, GROUP_M)
    pid_m = first_pid_m + ((pid % num_pid_in_group) % group_size_m)
    pid_n = (pid % num_pid_in_group) // group_size_m

    offs_am = (pid_m * BLOCK_M + tl.arange(0, BLOCK_M)) % M
    offs_bn = (pid_n * BLOCK_N + tl.arange(0, BLOCK_N)) % N
    offs_k = tl.arange(0, BLOCK_K)
    a_ptrs = a_ptr + offs_am[:, None] * stride_am + offs_k[None, :] * stride_ak
    b_ptrs = b_ptr + offs_k[:, None] * stride_bk + offs_bn[None, :] * stride_bn

    acc = tl.zeros((BLOCK_M, BLOCK_N), dtype=tl.float32)
    for kk in range(0, tl.cdiv(K, BLOCK_K)):
        a = tl.load(a_ptrs, mask=offs_k[None, :] < K - kk * BLOCK_K, other=0.0)
        b = tl.load(b_ptrs, mask=offs_k[:, None] < K - kk * BLOCK_K, other=0.0)
        acc = tl.dot(a, b, acc)
        a_ptrs += BLOCK_K * stride_ak
        b_ptrs += BLOCK_K * stride_bk

    c = acc.to(c_ptr.dtype.element_ty)
    offs_cm = pid_m * BLOCK_M + tl.arange(0, BLOCK_M)
    offs_cn = pid_n * BLOCK_N + tl.arange(0, BLOCK_N)
    c_ptrs = c_ptr + offs_cm[:, None] * stride_cm + offs_cn[None, :] * stride_cn
    mask = (offs_cm[:, None] < M) & (offs_cn[None, :] < N)
    tl.store(c_ptrs, c, mask=mask)

# config = {"BLOCK_K": 64, "BLOCK_M": 64, "BLOCK_N": 64, "GROUP_M": 8, "arch": "sm_90", "dtype": "fp32", "num_ctas": 1, "num_stages": 5, "num_warps": 4}
# arch = sm_90


// ===== COMPILED SASS (sm_90a) =====

	.target	sm_90a

	.elftype	@"ET_EXEC"


//--------------------- .note.nv.tkinfo           --------------------------
	.section	.note.nv.tkinfo,"",@"SHT_NOTE"
	.sectionflags	@"SHF_NOTE_NV_TKINFO"
	.tkinfo
        /*0018*/ 	.word	0x00000002
        /*0030*/ 	.string	""
        /*0030*/ 	.string	"ptxas"
        /*0030*/ 	.string	"Cuda compilation tools, release 13.0, V13.0.88"
        /*0030*/ 	.string	"Build cuda_13.0.r13.0/compiler.36424714_0"
        /*0030*/ 	.string	"-v  -suppress-debug-info  -lineinfo  -arch sm_90a "



//--------------------- .note.nv.cuinfo           --------------------------
	.section	.note.nv.cuinfo,"",@"SHT_NOTE"
	.sectionflags	@"SHF_NOTE_NV_CUINFO"
        /*0018*/ 	.short	0x0002
        /*001a*/ 	.short	0x005a
        /*001c*/ 	.short	0x0082
	.zero		2


//--------------------- .nv.info                  --------------------------
	.section	.nv.info,"",@"SHT_CUDA_INFO"
	.align	4


	//----- nvinfo : EIATTR_REGCOUNT
	.align		4
        /*0000*/ 	.byte	0x04, 0x2f
        /*0002*/ 	.short	(.L_1 - .L_0)
	.align		4
.L_0:
        /*0004*/ 	.word	index@(matmul_kernel)
        /*0008*/ 	.word	0x000000ff


	//----- nvinfo : EIATTR_FRAME_SIZE
	.align		4
.L_1:
        /*000c*/ 	.byte	0x04, 0x11
        /*000e*/ 	.short	(.L_3 - .L_2)
	.align		4
.L_2:
        /*0010*/ 	.word	index@(matmul_kernel)
        /*0014*/ 	.word	0x00000010


	//----- nvinfo : EIATTR_MIN_STACK_SIZE
	.align		4
.L_3:
        /*0018*/ 	.byte	0x04, 0x12
        /*001a*/ 	.short	(.L_5 - .L_4)
	.align		4
.L_4:
        /*001c*/ 	.word	index@(matmul_kernel)
        /*0020*/ 	.word	0x00000010
.L_5:


//--------------------- .nv.compat                --------------------------
	.section	.nv.compat,"",@"SHT_CUDA_COMPAT_INFO"
	.align	4
        /*0000*/ 	.byte	0x02, 0x09, 0x01, 0x00, 0x02, 0x02, 0x04, 0x00, 0x02, 0x05, 0x05, 0x00, 0x03, 0x07, 0x01, 0x01
        /*0010*/ 	.byte	0x02, 0x03, 0x00, 0x00, 0x02, 0x06, 0x01, 0x00, 0x04, 0x0b, 0x08, 0x00, 0x00, 0x00, 0x00, 0x00
        /*0020*/ 	.byte	0x00, 0x00, 0x00, 0x00


//--------------------- .nv.info.matmul_kernel    --------------------------
	.section	.nv.info.matmul_kernel,"",@"SHT_CUDA_INFO"
	.sectionflags	@""
	.align	4


	//----- nvinfo : EIATTR_CUDA_API_VERSION
	.align		4
        /*0000*/ 	.byte	0x04, 0x37
        /*0002*/ 	.short	(.L_7 - .L_6)
.L_6:
        /*0004*/ 	.word	0x00000082


	//----- nvinfo : EIATTR_KPARAM_INFO
	.align		4
.L_7:
        /*0008*/ 	.byte	0x04, 0x17
        /*000a*/ 	.short	(.L_9 - .L_8)
.L_8:
        /*000c*/ 	.word	0x00000000
        /*0010*/ 	.short	0x000d
        /*0012*/ 	.short	0x0048
        /*0014*/ 	.byte	0x00, 0xf4, 0x21, 0x00


	//----- nvinfo : EIATTR_KPARAM_INFO
	.align		4
.L_9:
        /*0018*/ 	.byte	0x04, 0x17
        /*001a*/ 	.short	(.L_11 - .L_10)
.L_10:
        /*001c*/ 	.word	0x00000000
        /*0020*/ 	.short	0x000c
        /*0022*/ 	.short	0x0040
        /*0024*/ 	.byte	0x00, 0xf4, 0x21, 0x00


	//----- nvinfo : EIATTR_KPARAM_INFO
	.align		4
.L_11:
        /*0028*/ 	.byte	0x04, 0x17
        /*002a*/ 	.short	(.L_13 - .L_12)
.L_12:
        /*002c*/ 	.word	0x00000000
        /*0030*/ 	.short	0x000b
        /*0032*/ 	.short	0x0038
        /*0034*/ 	.byte	0x00, 0xf0, 0x11, 0x00


	//----- nvinfo : EIATTR_KPARAM_INFO
	.align		4
.L_13:
        /*0038*/ 	.byte	0x04, 0x17
        /*003a*/ 	.short	(.L_15 - .L_14)
.L_14:
        /*003c*/ 	.word	0x00000000
        /*0040*/ 	.short	0x000a
        /*0042*/ 	.short	0x0034
        /*0044*/ 	.byte	0x00, 0xf0, 0x11, 0x00


	//----- nvinfo : EIATTR_KPARAM_INFO
	.align		4
.L_15:
        /*0048*/ 	.byte	0x04, 0x17
        /*004a*/ 	.short	(.L_17 - .L_16)
.L_16:
        /*004c*/ 	.word	0x00000000
        /*0050*/ 	.short	0x0009
        /*0052*/ 	.short	0x0030
        /*0054*/ 	.byte	0x00, 0xf0, 0x11, 0x00


	//----- nvinfo : EIATTR_KPARAM_INFO
	.align		4
.L_17:
        /*0058*/ 	.byte	0x04, 0x17
        /*005a*/ 	.short	(.L_19 - .L_18)
.L_18:
        /*005c*/ 	.word	0x00000000
        /*0060*/ 	.short	0x0008
        /*0062*/ 	.short	0x002c
        /*0064*/ 	.byte	0x00, 0xf0, 0x11, 0x00


	//----- nvinfo : EIATTR_KPARAM_INFO
	.align		4
.L_19:
        /*0068*/ 	.byte	0x04, 0x17
        /*006a*/ 	.short	(.L_21 - .L_20)
.L_20:
        /*006c*/ 	.word	0x00000000
        /*0070*/ 	.short	0x0007
        /*0072*/ 	.short	0x0028
        /*0074*/ 	.byte	0x00, 0xf0, 0x11, 0x00


	//----- nvinfo : EIATTR_KPARAM_INFO
	.align		4
.L_21:
        /*0078*/ 	.byte	0x04, 0x17
        /*007a*/ 	.short	(.L_23 - .L_22)
.L_22:
        /*007c*/ 	.word	0x00000000
        /*0080*/ 	.short	0x0006
        /*0082*/ 	.short	0x0024
        /*0084*/ 	.byte	0x00, 0xf0, 0x11, 0x00


	//----- nvinfo : EIATTR_KPARAM_INFO
	.align		4
.L_23:
        /*0088*/ 	.byte	0x04, 0x17
        /*008a*/ 	.short	(.L_25 - .L_24)
.L_24:
        /*008c*/ 	.word	0x00000000
        /*0090*/ 	.short	0x0005
        /*0092*/ 	.short	0x0020
        /*0094*/ 	.byte	0x00, 0xf0, 0x11, 0x00


	//----- nvinfo : EIATTR_KPARAM_INFO
	.align		4
.L_25:
        /*0098*/ 	.byte	0x04, 0x17
        /*009a*/ 	.short	(.L_27 - .L_26)
.L_26:
        /*009c*/ 	.word	0x00000000
        /*00a0*/ 	.short	0x0004
        /*00a2*/ 	.short	0x001c
        /*00a4*/ 	.byte	0x00, 0xf0, 0x11, 0x00


	//----- nvinfo : EIATTR_KPARAM_INFO
	.align		4
.L_27:
        /*00a8*/ 	.byte	0x04, 0x17
        /*00aa*/ 	.short	(.L_29 - .L_28)
.L_28:
        /*00ac*/ 	.word	0x00000000
        /*00b0*/ 	.short	0x0003
        /*00b2*/ 	.short	0x0018
        /*00b4*/ 	.byte	0x00, 0xf0, 0x11, 0x00


	//----- nvinfo : EIATTR_KPARAM_INFO
	.align		4
.L_29:
        /*00b8*/ 	.byte	0x04, 0x17
        /*00ba*/ 	.short	(.L_31 - .L_30)
.L_30:
        /*00bc*/ 	.word	0x00000000
        /*00c0*/ 	.short	0x0002
        /*00c2*/ 	.short	0x0010
        /*00c4*/ 	.byte	0x00, 0xf4, 0x21, 0x00


	//----- nvinfo : EIATTR_KPARAM_INFO
	.align		4
.L_31:
        /*00c8*/ 	.byte	0x04, 0x17
        /*00ca*/ 	.short	(.L_33 - .L_32)
.L_32:
        /*00cc*/ 	.word	0x00000000
        /*00d0*/ 	.short	0x0001
        /*00d2*/ 	.short	0x0008
        /*00d4*/ 	.byte	0x00, 0xf4, 0x21, 0x00


	//----- nvinfo : EIATTR_KPARAM_INFO
	.align		4
.L_33:
        /*00d8*/ 	.byte	0x04, 0x17
        /*00da*/ 	.short	(.L_35 - .L_34)
.L_34:
        /*00dc*/ 	.word	0x00000000
        /*00e0*/ 	.short	0x0000
        /*00e2*/ 	.short	0x0000
        /*00e4*/ 	.byte	0x00, 0xf4, 0x21, 0x00


	//----- nvinfo : EIATTR_SPARSE_MMA_MASK
	.align		4
.L_35:
        /*00e8*/ 	.byte	0x03, 0x50
        /*00ea*/ 	.short	0x0000


	//----- nvinfo : EIATTR_MAXREG_COUNT
	.align		4
        /*00ec*/ 	.byte	0x03, 0x1b
        /*00ee*/ 	.short	0x00ff


	//----- nvinfo : EIATTR_NUM_BARRIERS
	.align		4
        /*00f0*/ 	.byte	0x02, 0x4c
        /*00f2*/ 	.byte	0x01
	.zero		1


	//----- nvinfo : EIATTR_ANNOTATIONS
	.align		4
        /*00f4*/ 	.byte	0x04, 0x55
        /*00f6*/ 	.short	(.L_37 - .L_36)


	//   ....[0]....
.L_36:
        /*00f8*/ 	.word	0x00000001
        /*00fc*/ 	.byte	0x80, 0x1a, 0x00, 0x00, 0x01, 0x00, 0x00, 0x00, 0x30, 0x25, 0x00, 0x00, 0x01, 0x00, 0x00, 0x00
        /*010c*/ 	.byte	0x70, 0x25, 0x00, 0x00, 0x01, 0x00, 0x00, 0x00, 0xb0, 0x25, 0x00, 0x00, 0x01, 0x00, 0x00, 0x00
        /*011c*/ 	.byte	0x70, 0x75, 0x00, 0x00, 0x01, 0x00, 0x00, 0x00, 0x80, 0x75, 0x00, 0x00, 0x01, 0x00, 0x00, 0x00
        /*012c*/ 	.byte	0x90, 0x75, 0x00, 0x00, 0x01, 0x00, 0x00, 0x00, 0xd0, 0x75, 0x00, 0x00


	//----- nvinfo : EIATTR_MERCURY_ISA_VERSION
	.align		4
.L_37:
        /*0138*/ 	.byte	0x03, 0x5f
        /*013a*/ 	.short	0x0101


	//----- nvinfo : EIATTR_EXIT_INSTR_OFFSETS
	.align		4
        /*013c*/ 	.byte	0x04, 0x1c
        /*013e*/ 	.short	(.L_39 - .L_38)


	//   ....[0]....
.L_38:
        /*0140*/ 	.word	0x0000b130


	//   ....[1]....
        /*0144*/ 	.word	0x0000b150


	//----- nvinfo : EIATTR_REQNTID
	.align		4
.L_39:
        /*0148*/ 	.byte	0x04, 0x10
        /*014a*/ 	.short	(.L_41 - .L_40)
.L_40:
        /*014c*/ 	.word	0x00000080
        /*0150*/ 	.word	0x00000001
        /*0154*/ 	.word	0x00000001


	//----- nvinfo : EIATTR_CBANK_PARAM_SIZE
	.align		4
.L_41:
        /*0158*/ 	.byte	0x03, 0x19
        /*015a*/ 	.short	0x0050


	//----- nvinfo : EIATTR_PARAM_CBANK
	.align		4
        /*015c*/ 	.byte	0x04, 0x0a
        /*015e*/ 	.short	(.L_43 - .L_42)
	.align		4
.L_42:
        /*0160*/ 	.word	index@(.nv.constant0.matmul_kernel)
        /*0164*/ 	.short	0x0210
        /*0166*/ 	.short	0x0050


	//----- nvinfo : EIATTR_SW_WAR
	.align		4
.L_43:
        /*0168*/ 	.byte	0x04, 0x36
        /*016a*/ 	.short	(.L_45 - .L_44)
.L_44:
        /*016c*/ 	.word	0x00000008
.L_45:


//--------------------- .nv.callgraph             --------------------------
	.section	.nv.callgraph,"",@"SHT_CUDA_CALLGRAPH"
	.align	4
	.sectionentsize	8
	.align		4
        /*0000*/ 	.word	0x00000000
	.align		4
        /*0004*/ 	.word	0xffffffff
	.align		4
        /*0008*/ 	.word	0x00000000
	.align		4
        /*000c*/ 	.word	0xfffffffe
	.align		4
        /*0010*/ 	.word	0x00000000
	.align		4
        /*0014*/ 	.word	0xfffffffd
	.align		4
        /*0018*/ 	.word	0x00000000
	.align		4
        /*001c*/ 	.word	0xfffffffc


//--------------------- .text.matmul_kernel       --------------------------
	.section	.text.matmul_kernel,"ax",@progbits
	.align	128
        .global         matmul_kernel
        .type           matmul_kernel,@function
        .size           matmul_kernel,(.L_x_3 - matmul_kernel)
        .other          matmul_kernel,@"STO_CUDA_ENTRY STV_DEFAULT"
matmul_kernel:
.text.matmul_kernel:
[----:B------:R-:W1:Y:S08]  /*0000*/  LDC R1, c[0x0][0x28] ;  /* 0x00000a00ff017b82 */ /* 0x000e700000000800 */
[----:B------:R-:W2:Y:S01]  /*0010*/  LDC.64 R140, c[0x0][0x228] ;  /* 0x00008a00ff8c7b82 */ /* 0x000ea20000000a00 */
[----:B------:R-:W3:Y:S01]  /*0020*/  S2R R5, SR_CTAID.X ;  /* 0x0000000000057919 */ /* 0x000ee20000002500 */
[----:B------:R-:W-:Y:S01]  /*0030*/  ULDC.64 UR16, c[0x0][0x238] ;  /* 0x00008e0000107ab9 */ /* 0x000fe20000000a00 */
[----:B------:R-:W-:Y:S01]  /*0040*/  ULDC.64 UR10, c[0x0][0x218] ;  /* 0x00008600000a7ab9 */ /* 0x000fe20000000a00 */
[----:B------:R-:W-:Y:S01]  /*0050*/  IMAD.U32 R83, RZ, RZ, UR16 ;  /* 0x00000010ff537e24 */ /* 0x000fe2000f8e00ff */
[----:B------:R-:W4:Y:S01]  /*0060*/  S2R R17, SR_TID.X ;  /* 0x0000000000117919 */ /* 0x000f220000002100 */
[----:B------:R-:W-:Y:S01]  /*0070*/  IMAD.U32 R85, RZ, RZ, UR16 ;  /* 0x00000010ff557e24 */ /* 0x000fe2000f8e00ff */
[----:B------:R-:W-:Y:S01]  /*0080*/  ULDC.64 UR8, c[0x0][0x210] ;  /* 0x0000840000087ab9 */ /* 0x000fe20000000a00 */
[----:B------:R-:W5:Y:S01]  /*0090*/  LDC.64 R26, c[0x0][0x230] ;  /* 0x00008c00ff1a7b82 */ /* 0x000f620000000a00 */
[----:B------:R-:W-:Y:S01]  /*00a0*/  IMAD.U32 R87, RZ, RZ, UR16 ;  /* 0x00000010ff577e24 */ /* 0x000fe2000f8e00ff */
[----:B------:R-:W-:Y:S01]  /*00b0*/  ULDC UR5, c[0x0][0x240] ;  /* 0x0000900000057ab9 */ /* 0x000fe20000000800 */
[----:B------:R-:W-:Y:S01]  /*00c0*/  IMAD.U32 R30, RZ, RZ, UR16 ;  /* 0x00000010ff1e7e24 */ /* 0x000fe2000f8e00ff */
[----:B------:R-:W-:Y:S01]  /*00d0*/  UMOV UR7, 0x400 ;  /* 0x0000040000077882 */ /* 0x000fe20000000000 */
[----:B------:R-:W-:Y:S01]  /*00e0*/  IMAD.U32 R32, RZ, RZ, UR16 ;  /* 0x00000010ff207e24 */ /* 0x000fe2000f8e00ff */
[----:B------:R-:W-:Y:S01]  /*00f0*/  ULDC.64 UR22, c[0x0][0x208] ;  /* 0x0000820000167ab9 */ /* 0x000fe20000000a00 */
[----:B------:R-:W-:Y:S01]  /*0100*/  IMAD.U32 R34, RZ, RZ, UR16 ;  /* 0x00000010ff227e24 */ /* 0x000fe2000f8e00ff */
[----:B------:R-:W4:Y:S01]  /*0110*/  S2UR UR4, SR_CgaCtaId ;  /* 0x00000000000479c3 */ /* 0x000f220000008800 */
[----:B------:R-:W-:Y:S01]  /*0120*/  IMAD.U32 R38, RZ, RZ, UR16 ;  /* 0x00000010ff267e24 */ /* 0x000fe2000f8e00ff */
[----:B------:R-:W-:-:S02]  /*0130*/  USHF.L.U32 UR28, UR16, 0x6, URZ ;  /* 0x00000006101c7899 */ /* 0x000fc4000800063f */
[----:B------:R-:W-:Y:S01]  /*0140*/  IMAD.U32 R40, RZ, RZ, UR16 ;  /* 0x00000010ff287e24 */ /* 0x000fe2000f8e00ff */
[----:B------:R-:W-:Y:S01]  /*0150*/  LOP3.LUT R164, R164, 0xefffffff, RZ, 0xc0, !PT ;  /* 0xefffffffa4a47812 */ /* 0x000fe200078ec0ff */
[----:B-1----:R-:W-:Y:S01]  /*0160*/  VIADD R1, R1, 0xfffffff0 ;  /* 0xfffffff001017836 */ /* 0x002fe20000000000 */
[----:B------:R-:W-:Y:S01]  /*0170*/  USHF.L.U32 UR12, UR17, 0x6, URZ ;  /* 0x00000006110c7899 */ /* 0x000fe2000800063f */
[----:B--2---:R-:W-:Y:S01]  /*0180*/  VIADD R0, R141, 0x3f ;  /* 0x0000003f8d007836 */ /* 0x004fe20000000000 */
[-C--:B------:R-:W-:Y:S02]  /*0190*/  IABS R12, R141.reuse ;  /* 0x0000008d000c7213 */ /* 0x080fe40000000000 */
[----:B------:R-:W-:Y:S02]  /*01a0*/  IABS R13, R140 ;  /* 0x0000008c000d7213 */ /* 0x000fe40000000000 */
[----:B------:R-:W-:Y:S02]  /*01b0*/  SHF.R.S32.HI R3, RZ, 0x1f, R0 ;  /* 0x0000001fff037819 */ /* 0x000fe40000011400 */
[----:B------:R-:W-:-:S02]  /*01c0*/  LOP3.LUT R160, RZ, R141, RZ, 0x33, !PT ;  /* 0x0000008dffa07212 */ /* 0x000fc400078e33ff */
[----:B------:R-:W-:Y:S02]  /*01d0*/  LEA.HI R3, R3, R0, RZ, 0x6 ;  /* 0x0000000003037211 */ /* 0x000fe400078f30ff */
[----:B---3--:R-:W-:Y:S02]  /*01e0*/  IABS R8, R5 ;  /* 0x0000000500087213 */ /* 0x008fe40000000000 */
[----:B------:R-:W-:Y:S02]  /*01f0*/  SHF.R.S32.HI R3, RZ, 0x6, R3 ;  /* 0x00000006ff037819 */ /* 0x000fe40000011403 */
[----:B----4-:R-:W-:Y:S01]  /*0200*/  LOP3.LUT R139, R17, 0x3f, RZ, 0xc0, !PT ;  /* 0x0000003f118b7812 */ /* 0x010fe200078ec0ff */
[----:B------:R-:W-:Y:S02]  /*0210*/  ULEA UR7, UR4, UR7, 0x18 ;  /* 0x0000000704077291 */ /* 0x000fe4000f8ec03f */
[----:B------:R-:W-:Y:S01]  /*0220*/  IMAD.SHL.U32 R4, R3, 0x8, RZ ;  /* 0x0000000803047824 */ /* 0x000fe200078e00ff */
[----:B------:R-:W-:-:S02]  /*0230*/  ULDC UR4, c[0x0][0x230] ;  /* 0x00008c0000047ab9 */ /* 0x000fc40000000800 */
[----:B------:R-:W-:Y:S02]  /*0240*/  UIADD3 UR4, UR4, -0x80, URZ ;  /* 0xffffff8004047890 */ /* 0x000fe4000fffe03f */
[-C--:B------:R-:W-:Y:S02]  /*0250*/  IABS R7, R4.reuse ;  /* 0x0000000400077213 */ /* 0x080fe40000000000 */
[----:B------:R-:W-:Y:S02]  /*0260*/  IABS R10, R4 ;  /* 0x00000004000a7213 */ /* 0x000fe40000000000 */
[----:B------:R-:W1:Y:S08]  /*0270*/  I2F.RP R0, R7 ;  /* 0x0000000700007306 */ /* 0x000e700000209400 */
[----:B-1----:R-:W1:Y:S02]  /*0280*/  MUFU.RCP R0, R0 ;  /* 0x0000000000007308 */ /* 0x002e640000001000 */
[----:B-1----:R-:W-:-:S02]  /*0290*/  VIADD R2, R0, 0xffffffe ;  /* 0x0ffffffe00027836 */ /* 0x002fc40000000000 */
[----:B------:R-:W-:-:S04]  /*02a0*/  IMAD.MOV R0, RZ, RZ, -R10 ;  /* 0x000000ffff007224 */ /* 0x000fc800078e0a0a */
[----:B------:R1:W2:Y:S02]  /*02b0*/  F2I.FTZ.U32.TRUNC.NTZ R3, R2 ;  /* 0x0000000200037305 */ /* 0x0002a4000021f000 */
[----:B-1----:R-:W-:Y:S02]  /*02c0*/  IMAD.MOV.U32 R2, RZ, RZ, RZ ;  /* 0x000000ffff027224 */ /* 0x002fe400078e00ff */
[----:B--2---:R-:W-:-:S04]  /*02d0*/  IMAD.MOV R6, RZ, RZ, -R3 ;  /* 0x000000ffff067224 */ /* 0x004fc800078e0a03 */
[----:B------:R-:W-:Y:S02]  /*02e0*/  IMAD R9, R6, R7, RZ ;  /* 0x0000000706097224 */ /* 0x000fe400078e02ff */
[----:B------:R-:W-:Y:S02]  /*02f0*/  IMAD.MOV.U32 R6, RZ, RZ, R8 ;  /* 0x000000ffff067224 */ /* 0x000fe400078e0008 */
[----:B------:R-:W-:Y:S01]  /*0300*/  IMAD.HI.U32 R3, R3, R9, R2 ;  /* 0x0000000903037227 */ /* 0x000fe200078e0002 */
[----:B------:R-:W-:-:S05]  /*0310*/  SHF.R.U32.HI R9, RZ, 0x6, R17 ;  /* 0x00000006ff097819 */ /* 0x000fca0000011611 */
[----:B------:R-:W-:-:S04]  /*0320*/  IMAD.HI.U32 R3, R3, R6, RZ ;  /* 0x0000000603037227 */ /* 0x000fc800078e00ff */
[----:B------:R-:W-:-:S05]  /*0330*/  IMAD R0, R3, R0, R6 ;  /* 0x0000000003007224 */ /* 0x000fca00078e0206 */
[----:B------:R-:W-:-:S13]  /*0340*/  ISETP.GT.U32.AND P1, PT, R7, R0, PT ;  /* 0x000000000700720c */ /* 0x000fda0003f24070 */
[----:B------:R-:W-:Y:S02]  /*0350*/  @!P1 IMAD.IADD R0, R0, 0x1, -R7 ;  /* 0x0000000100009824 */ /* 0x000fe400078e0a07 */
[----:B------:R-:W-:Y:S01]  /*0360*/  @!P1 VIADD R3, R3, 0x1 ;  /* 0x0000000103039836 */ /* 0x000fe20000000000 */
[----:B------:R-:W-:Y:S02]  /*0370*/  ISETP.NE.AND P1, PT, R4, RZ, PT ;  /* 0x000000ff0400720c */ /* 0x000fe40003f25270 */
[----:B------:R-:W-:Y:S02]  /*0380*/  ISETP.GE.U32.AND P0, PT, R0, R7, PT ;  /* 0x000000070000720c */ /* 0x000fe40003f06070 */
[----:B------:R-:W-:-:S04]  /*0390*/  LOP3.LUT R0, R5, R4, RZ, 0x3c, !PT ;  /* 0x0000000405007212 */ /* 0x000fc800078e3cff */
[----:B------:R-:W-:Y:S01]  /*03a0*/  ISETP.GE.AND P2, PT, R0, RZ, PT ;  /* 0x000000ff0000720c */ /* 0x000fe20003f46270 */
[----:B------:R-:W-:-:S06]  /*03b0*/  VIADD R0, R140, 0x3f ;  /* 0x0000003f8c007836 */ /* 0x000fcc0000000000 */
[----:B------:R-:W-:-:S04]  /*03c0*/  @P0 VIADD R3, R3, 0x1 ;  /* 0x0000000103030836 */ /* 0x000fc80000000000 */
[----:B------:R-:W-:Y:S01]  /*03d0*/  IMAD.MOV.U32 R2, RZ, RZ, R3 ;  /* 0x000000ffff027224 */ /* 0x000fe200078e0003 */
[----:B------:R-:W-:-:S03]  /*03e0*/  SHF.R.S32.HI R3, RZ, 0x1f, R0 ;  /* 0x0000001fff037819 */ /* 0x000fc60000011400 */
[----:B------:R-:W-:Y:S01]  /*03f0*/  @!P2 IMAD.MOV R2, RZ, RZ, -R2 ;  /* 0x000000ffff02a224 */ /* 0x000fe200078e0a02 */
[----:B------:R-:W-:Y:S02]  /*0400*/  @!P1 LOP3.LUT R2, RZ, R4, RZ, 0x33, !PT ;  /* 0x00000004ff029212 */ /* 0x000fe400078e33ff */
[----:B------:R-:W-:-:S03]  /*0410*/  LEA.HI R3, R3, R0, RZ, 0x6 ;  /* 0x0000000003037211 */ /* 0x000fc600078f30ff */
[----:B------:R-:W-:Y:S02]  /*0420*/  IMAD.SHL.U32 R16, R2, 0x8, RZ ;  /* 0x0000000802107824 */ /* 0x000fe400078e00ff */
[----:B------:R-:W-:-:S03]  /*0430*/  IMAD.MOV R2, RZ, RZ, -R2 ;  /* 0x000000ffff027224 */ /* 0x000fc600078e0a02 */
[----:B------:R-:W-:Y:S01]  /*0440*/  LEA.HI.SX32 R3, R3, -R16, 0x1a ;  /* 0x8000001003037211 */ /* 0x000fe200078fd2ff */
[----:B------:R-:W-:Y:S02]  /*0450*/  IMAD R23, R4, R2, R5 ;  /* 0x0000000204177224 */ /* 0x000fe400078e0205 */
[----:B------:R-:W-:Y:S01]  /*0460*/  IMAD.MOV.U32 R2, RZ, RZ, RZ ;  /* 0x000000ffff027224 */ /* 0x000fe200078e00ff */
[----:B------:R-:W-:Y:S01]  /*0470*/  VIMNMX R8, R3, 0x8, PT ;  /* 0x0000000803087848 */ /* 0x000fe20003fe0100 */
[----:B------:R-:W1:Y:S03]  /*0480*/  I2F.RP R4, R12 ;  /* 0x0000000c00047306 */ /* 0x000e660000209400 */
[----:B------:R-:W-:-:S05]  /*0490*/  IABS R7, R8 ;  /* 0x0000000800077213 */ /* 0x000fca0000000000 */
[----:B------:R-:W2:Y:S08]  /*04a0*/  I2F.RP R0, R7 ;  /* 0x0000000700007306 */ /* 0x000eb00000209400 */
[----:B-1----:R-:W-:Y:S08]  /*04b0*/  MUFU.RCP R4, R4 ;  /* 0x0000000400047308 */ /* 0x002ff00000001000 */
[----:B--2---:R-:W1:Y:S02]  /*04c0*/  MUFU.RCP R0, R0 ;  /* 0x0000000000007308 */ /* 0x004e640000001000 */
[----:B-1----:R-:W-:Y:S01]  /*04d0*/  VIADD R3, R0, 0xffffffe ;  /* 0x0ffffffe00037836 */ /* 0x002fe20000000000 */
[----:B------:R-:W-:-:S05]  /*04e0*/  IABS R0, R8 ;  /* 0x0000000800007213 */ /* 0x000fca0000000000 */
[----:B------:R-:W1:Y:S02]  /*04f0*/  F2I.FTZ.U32.TRUNC.NTZ R3, R3 ;  /* 0x0000000300037305 */ /* 0x000e64000021f000 */
[----:B-1----:R-:W-:-:S04]  /*0500*/  IMAD.MOV R6, RZ, RZ, -R3 ;  /* 0x000000ffff067224 */ /* 0x002fc800078e0a03 */
[----:B------:R-:W-:Y:S01]  /*0510*/  IMAD R5, R6, R7, RZ ;  /* 0x0000000706057224 */ /* 0x000fe200078e02ff */
[----:B------:R-:W-:-:S03]  /*0520*/  IABS R6, R23 ;  /* 0x0000001700067213 */ /* 0x000fc60000000000 */
[----:B------:R-:W-:Y:S02]  /*0530*/  IMAD.HI.U32 R2, R3, R5, R2 ;  /* 0x0000000503027227 */ /* 0x000fe400078e0002 */
[----:B------:R-:W1:Y:S02]  /*0540*/  I2F.RP R3, R13 ;  /* 0x0000000d00037306 */ /* 0x000e640000209400 */
[----:B------:R-:W-:Y:S02]  /*0550*/  IMAD.MOV.U32 R5, RZ, RZ, R6 ;  /* 0x000000ffff057224 */ /* 0x000fe400078e0006 */
[----:B------:R-:W-:Y:S02]  /*0560*/  IMAD.MOV R6, RZ, RZ, -R0 ;  /* 0x000000ffff067224 */ /* 0x000fe400078e0a00 */
[----:B------:R-:W-:-:S04]  /*0570*/  IMAD.HI.U32 R0, R2, R5, RZ ;  /* 0x0000000502007227 */ /* 0x000fc800078e00ff */
[----:B------:R-:W-:Y:S02]  /*0580*/  IMAD R2, R0, R6, R5 ;  /* 0x0000000600027224 */ /* 0x000fe400078e0205 */
[----:B------:R-:W-:Y:S02]  /*0590*/  VIADD R6, R4, 0xffffffe ;  /* 0x0ffffffe04067836 */ /* 0x000fe40000000000 */
[----:B------:R-:W-:Y:S01]  /*05a0*/  IMAD.SHL.U32 R5, R139, 0x80, RZ ;  /* 0x000000808b057824 */ /* 0x000fe200078e00ff */
[----:B------:R-:W-:Y:S01]  /*05b0*/  ISETP.GT.U32.AND P1, PT, R7, R2, PT ;  /* 0x000000020700720c */ /* 0x000fe20003f24070 */
[----:B-1----:R-:W1:Y:S01]  /*05c0*/  MUFU.RCP R3, R3 ;  /* 0x0000000300037308 */ /* 0x002e620000001000 */
[----:B------:R-:W-:-:S11]  /*05d0*/  IMAD.SHL.U32 R4, R17, 0x4, RZ ;  /* 0x0000000411047824 */ /* 0x000fd600078e00ff */
[----:B------:R-:W-:Y:S02]  /*05e0*/  @!P1 IMAD.IADD R2, R2, 0x1, -R7 ;  /* 0x0000000102029824 */ /* 0x000fe400078e0a07 */
[----:B------:R-:W-:Y:S01]  /*05f0*/  @!P1 VIADD R0, R0, 0x1 ;  /* 0x0000000100009836 */ /* 0x000fe20000000000 */
[----:B------:R-:W-:Y:S02]  /*0600*/  ISETP.NE.AND P1, PT, R8, RZ, PT ;  /* 0x000000ff0800720c */ /* 0x000fe40003f25270 */
[----:B------:R-:W-:Y:S01]  /*0610*/  ISETP.GE.U32.AND P0, PT, R2, R7, PT ;  /* 0x000000070200720c */ /* 0x000fe20003f06070 */
[----:B-1----:R-:W-:Y:S01]  /*0620*/  VIADD R3, R3, 0xffffffe ;  /* 0x0ffffffe03037836 */ /* 0x002fe20000000000 */
[----:B------:R-:W-:Y:S01]  /*0630*/  LOP3.LUT R2, R23, R8, RZ, 0x3c, !PT ;  /* 0x0000000817027212 */ /* 0x000fe200078e3cff */
[----:B------:R1:W2:Y:S03]  /*0640*/  F2I.FTZ.U32.TRUNC.NTZ R7, R6 ;  /* 0x0000000600077305 */ /* 0x0002a6000021f000 */
[----:B------:R-:W-:-:S02]  /*0650*/  ISETP.GE.AND P2, PT, R2, RZ, PT ;  /* 0x000000ff0200720c */ /* 0x000fc40003f46270 */
[----:B------:R-:W-:-:S04]  /*0660*/  LOP3.LUT R2, R17, 0x40, RZ, 0xc0, !PT ;  /* 0x0000004011027812 */ /* 0x000fc800078ec0ff */
[----:B------:R-:W-:Y:S01]  /*0670*/  LEA.HI R2, R2, R5, RZ, 0x1c ;  /* 0x0000000502027211 */ /* 0x000fe200078fe0ff */
[----:B------:R-:W-:Y:S01]  /*0680*/  @P0 VIADD R0, R0, 0x1 ;  /* 0x0000000100000836 */ /* 0x000fe20000000000 */
[----:B------:R-:W-:Y:S01]  /*0690*/  SHF.R.S32.HI R5, RZ, 0x6, R17 ;  /* 0x00000006ff057819 */ /* 0x000fe20000011411 */
[----:B-1----:R-:W-:Y:S02]  /*06a0*/  IMAD.MOV.U32 R6, RZ, RZ, RZ ;  /* 0x000000ffff067224 */ /* 0x002fe400078e00ff */
[----:B------:R-:W-:Y:S01]  /*06b0*/  IMAD.MOV.U32 R10, RZ, RZ, R0 ;  /* 0x000000ffff0a7224 */ /* 0x000fe200078e0000 */
[----:B------:R-:W-:Y:S01]  /*06c0*/  SGXT R0, R5, 0x1 ;  /* 0x000000010500781a */ /* 0x000fe20000000200 */
[----:B--2---:R-:W-:Y:S01]  /*06d0*/  IMAD.MOV R15, RZ, RZ, -R7 ;  /* 0x000000ffff0f7224 */ /* 0x004fe200078e0a07 */
[----:B------:R1:W2:Y:S01]  /*06e0*/  F2I.FTZ.U32.TRUNC.NTZ R5, R3 ;  /* 0x0000000300057305 */ /* 0x0002a2000021f000 */
[----:B------:R-:W-:Y:S01]  /*06f0*/  @!P2 IMAD.MOV R10, RZ, RZ, -R10 ;  /* 0x000000ffff0aa224 */ /* 0x000fe200078e0a0a */
[----:B------:R-:W-:Y:S01]  /*0700*/  @!P1 LOP3.LUT R10, RZ, R8, RZ, 0x33, !PT ;  /* 0x00000008ff0a9212 */ /* 0x000fe200078e33ff */
[----:B------:R-:W-:Y:S01]  /*0710*/  IMAD R15, R15, R12, RZ ;  /* 0x0000000c0f0f7224 */ /* 0x000fe200078e02ff */
[----:B------:R-:W-:-:S02]  /*0720*/  LOP3.LUT R11, R0, 0x90, RZ, 0xc0, !PT ;  /* 0x00000090000b7812 */ /* 0x000fc400078ec0ff */
[----:B------:R-:W-:Y:S01]  /*0730*/  SGXT.U32 R0, R9, 0x1 ;  /* 0x000000010900781a */ /* 0x000fe20000000000 */
[----:B------:R-:W-:Y:S01]  /*0740*/  IMAD.SHL.U32 R9, R10, 0x40, RZ ;  /* 0x000000400a097824 */ /* 0x000fe200078e00ff */
[----:B------:R-:W-:Y:S01]  /*0750*/  LOP3.LUT R14, R11, 0x7c, R4, 0x78, !PT ;  /* 0x0000007c0b0e7812 */ /* 0x000fe200078e7804 */
[----:B------:R-:W-:Y:S01]  /*0760*/  IMAD.HI.U32 R6, R7, R15, R6 ;  /* 0x0000000f07067227 */ /* 0x000fe200078e0006 */
[----:B------:R-:W-:Y:S02]  /*0770*/  LOP3.LUT R214, R0, 0x2, RZ, 0xfc, !PT ;  /* 0x0000000200d67812 */ /* 0x000fe400078efcff */
[C---:B------:R-:W-:Y:S01]  /*0780*/  LOP3.LUT R221, R9.reuse, R0, RZ, 0xfc, !PT ;  /* 0x0000000009dd7212 */ /* 0x040fe200078efcff */
[----:B-1----:R-:W-:Y:S01]  /*0790*/  IMAD.MOV R3, RZ, RZ, -R10 ;  /* 0x000000ffff037224 */ /* 0x002fe200078e0a0a */
[C-C-:B------:R-:W-:Y:S01]  /*07a0*/  LOP3.LUT R220, R9.reuse, 0x2, R0.reuse, 0xfe, !PT ;  /* 0x0000000209dc7812 */ /* 0x140fe200078efe00 */
[----:B--2---:R-:W-:Y:S01]  /*07b0*/  IMAD.MOV R18, RZ, RZ, -R5 ;  /* 0x000000ffff127224 */ /* 0x004fe200078e0a05 */
[----:B------:R-:W-:Y:S01]  /*07c0*/  IABS R15, R221 ;  /* 0x000000dd000f7213 */ /* 0x000fe20000000000 */
[----:B------:R-:W-:Y:S01]  /*07d0*/  IMAD R3, R8, R3, R23 ;  /* 0x0000000308037224 */ /* 0x000fe200078e0217 */
[C-C-:B------:R-:W-:Y:S01]  /*07e0*/  LOP3.LUT R197, R9.reuse, 0x4, R0.reuse, 0xfe, !PT ;  /* 0x0000000409c57812 */ /* 0x140fe200078efe00 */
[----:B------:R-:W-:Y:S01]  /*07f0*/  IMAD.MOV.U32 R4, RZ, RZ, RZ ;  /* 0x000000ffff047224 */ /* 0x000fe200078e00ff */
[C-C-:B------:R-:W-:Y:S01]  /*0800*/  LOP3.LUT R196, R9.reuse, 0x6, R0.reuse, 0xfe, !PT ;  /* 0x0000000609c47812 */ /* 0x140fe200078efe00 */
[----:B------:R-:W-:Y:S01]  /*0810*/  IMAD.HI.U32 R7, R6, R15, RZ ;  /* 0x0000000f06077227 */ /* 0x000fe200078e00ff */
[----:B------:R-:W-:-:S02]  /*0820*/  LOP3.LUT R195, R9, 0x8, R0, 0xfe, !PT ;  /* 0x0000000809c37812 */ /* 0x000fc400078efe00 */
[----:B------:R-:W-:Y:S01]  /*0830*/  IABS R19, R220 ;  /* 0x000000dc00137213 */ /* 0x000fe20000000000 */
[----:B------:R-:W-:Y:S01]  /*0840*/  IMAD R11, R18, R13, RZ ;  /* 0x0000000d120b7224 */ /* 0x000fe200078e02ff */
[----:B------:R-:W-:Y:S01]  /*0850*/  IABS R21, R197 ;  /* 0x000000c500157213 */ /* 0x000fe20000000000 */
[----:B------:R-:W-:Y:S01]  /*0860*/  IMAD.MOV R7, RZ, RZ, -R7 ;  /* 0x000000ffff077224 */ /* 0x000fe200078e0a07 */
[----:B------:R-:W-:Y:S01]  /*0870*/  IABS R23, R196 ;  /* 0x000000c400177213 */ /* 0x000fe20000000000 */
[----:B------:R-:W-:Y:S01]  /*0880*/  IMAD.HI.U32 R4, R5, R11, R4 ;  /* 0x0000000b05047227 */ /* 0x000fe200078e0004 */
[----:B------:R-:W-:Y:S02]  /*0890*/  IABS R25, R195 ;  /* 0x000000c300197213 */ /* 0x000fe40000000000 */
[C-C-:B------:R-:W-:Y:S01]  /*08a0*/  LOP3.LUT R194, R9.reuse, 0xa, R0.reuse, 0xfe, !PT ;  /* 0x0000000a09c27812 */ /* 0x140fe200078efe00 */
[----:B------:R-:W-:Y:S01]  /*08b0*/  IMAD R15, R12, R7, R15 ;  /* 0x000000070c0f7224 */ /* 0x000fe200078e020f */
[C-C-:B------:R-:W-:Y:S01]  /*08c0*/  LOP3.LUT R193, R9.reuse, 0xc, R0.reuse, 0xfe, !PT ;  /* 0x0000000c09c17812 */ /* 0x140fe200078efe00 */
[----:B------:R-:W-:Y:S01]  /*08d0*/  IMAD.HI.U32 R8, R6, R19, RZ ;  /* 0x0000001306087227 */ /* 0x000fe200078e00ff */
[----:B------:R-:W-:-:S02]  /*08e0*/  LOP3.LUT R192, R9, 0xe, R0, 0xfe, !PT ;  /* 0x0000000e09c07812 */ /* 0x000fc400078efe00 */
[C-C-:B------:R-:W-:Y:S01]  /*08f0*/  LOP3.LUT R191, R9.reuse, 0x10, R0.reuse, 0xfe, !PT ;  /* 0x0000001009bf7812 */ /* 0x140fe200078efe00 */
[C---:B------:R-:W-:Y:S01]  /*0900*/  IMAD.HI.U32 R10, R6.reuse, R21, RZ ;  /* 0x00000015060a7227 */ /* 0x040fe200078e00ff */
[----:B------:R-:W-:Y:S02]  /*0910*/  LOP3.LUT R190, R9, 0x12, R0, 0xfe, !PT ;  /* 0x0000001209be7812 */ /* 0x000fe400078efe00 */
[----:B------:R-:W-:Y:S01]  /*0920*/  IABS R29, R194 ;  /* 0x000000c2001d7213 */ /* 0x000fe20000000000 */
[C---:B------:R-:W-:Y:S01]  /*0930*/  IMAD.HI.U32 R5, R6.reuse, R23, RZ ;  /* 0x0000001706057227 */ /* 0x040fe200078e00ff */
[----:B------:R-:W-:Y:S02]  /*0940*/  IABS R31, R193 ;  /* 0x000000c1001f7213 */ /* 0x000fe40000000000 */
[----:B------:R-:W-:Y:S01]  /*0950*/  IABS R33, R192 ;  /* 0x000000c000217213 */ /* 0x000fe20000000000 */
[----:B------:R-:W-:Y:S01]  /*0960*/  IMAD.HI.U32 R7, R6, R25, RZ ;  /* 0x0000001906077227 */ /* 0x000fe200078e00ff */
[----:B------:R-:W-:-:S02]  /*0970*/  IABS R35, R191 ;  /* 0x000000bf00237213 */ /* 0x000fc40000000000 */
[----:B------:R-:W-:Y:S01]  /*0980*/  IABS R37, R190 ;  /* 0x000000be00257213 */ /* 0x000fe20000000000 */
[----:B------:R-:W-:Y:S01]  /*0990*/  IMAD.MOV R8, RZ, RZ, -R8 ;  /* 0x000000ffff087224 */ /* 0x000fe200078e0a08 */
[C---:B------:R-:W-:Y:S01]  /*09a0*/  LOP3.LUT R189, R9.reuse, 0x14, R0, 0xfe, !PT ;  /* 0x0000001409bd7812 */ /* 0x040fe200078efe00 */
[----:B------:R-:W-:Y:S01]  /*09b0*/  IMAD.MOV R10, RZ, RZ, -R10 ;  /* 0x000000ffff0a7224 */ /* 0x000fe200078e0a0a */
[C-C-:B------:R-:W-:Y:S01]  /*09c0*/  LOP3.LUT R188, R9.reuse, 0x16, R0.reuse, 0xfe, !PT ;  /* 0x0000001609bc7812 */ /* 0x140fe200078efe00 */
[----:B------:R-:W-:Y:S01]  /*09d0*/  IMAD.MOV R5, RZ, RZ, -R5 ;  /* 0x000000ffff057224 */ /* 0x000fe200078e0a05 */
[C-C-:B------:R-:W-:Y:S01]  /*09e0*/  LOP3.LUT R187, R9.reuse, 0x18, R0.reuse, 0xfe, !PT ;  /* 0x0000001809bb7812 */ /* 0x140fe200078efe00 */
[----:B------:R-:W-:Y:S01]  /*09f0*/  IMAD.MOV R7, RZ, RZ, -R7 ;  /* 0x000000ffff077224 */ /* 0x000fe200078e0a07 */
[C-C-:B------:R-:W-:Y:S01]  /*0a00*/  LOP3.LUT R186, R9.reuse, 0x1a, R0.reuse, 0xfe, !PT ;  /* 0x0000001a09ba7812 */ /* 0x140fe200078efe00 */
[C---:B------:R-:W-:Y:S01]  /*0a10*/  IMAD R19, R12.reuse, R8, R19 ;  /* 0x000000080c137224 */ /* 0x040fe200078e0213 */
[----:B------:R-:W-:Y:S01]  /*0a20*/  LOP3.LUT R185, R9, 0x1c, R0, 0xfe, !PT ;  /* 0x0000001c09b97812 */ /* 0x000fe200078efe00 */
[C---:B------:R-:W-:Y:S01]  /*0a30*/  IMAD R21, R12.reuse, R10, R21 ;  /* 0x0000000a0c157224 */ /* 0x040fe200078e0215 */
[----:B------:R-:W-:Y:S01]  /*0a40*/  IABS R39, R189 ;  /* 0x000000bd00277213 */ /* 0x000fe20000000000 */
[C---:B------:R-:W-:Y:S01]  /*0a50*/  IMAD R23, R12.reuse, R5, R23 ;  /* 0x000000050c177224 */ /* 0x040fe200078e0217 */
[----:B------:R-:W-:Y:S01]  /*0a60*/  IABS R41, R188 ;  /* 0x000000bc00297213 */ /* 0x000fe20000000000 */
[----:B------:R-:W-:Y:S01]  /*0a70*/  IMAD R25, R12, R7, R25 ;  /* 0x000000070c197224 */ /* 0x000fe200078e0219 */
[----:B------:R-:W-:Y:S01]  /*0a80*/  IABS R43, R187 ;  /* 0x000000bb002b7213 */ /* 0x000fe20000000000 */
[----:B------:R-:W-:Y:S01]  /*0a90*/  IMAD.HI.U32 R8, R6, R29, RZ ;  /* 0x0000001d06087227 */ /* 0x000fe200078e00ff */
[----:B------:R-:W-:-:S02]  /*0aa0*/  IABS R45, R186 ;  /* 0x000000ba002d7213 */ /* 0x000fc40000000000 */
[----:B------:R-:W-:Y:S01]  /*0ab0*/  IABS R47, R185 ;  /* 0x000000b9002f7213 */ /* 0x000fe20000000000 */
[C---:B------:R-:W-:Y:S01]  /*0ac0*/  IMAD.HI.U32 R10, R6.reuse, R31, RZ ;  /* 0x0000001f060a7227 */ /* 0x040fe200078e00ff */
[C-C-:B------:R-:W-:Y:S02]  /*0ad0*/  LOP3.LUT R184, R9.reuse, 0x1e, R0.reuse, 0xfe, !PT ;  /* 0x0000001e09b87812 */ /* 0x140fe400078efe00 */
[C-C-:B------:R-:W-:Y:S01]  /*0ae0*/  LOP3.LUT R183, R9.reuse, 0x20, R0.reuse, 0xfe, !PT ;  /* 0x0000002009b77812 */ /* 0x140fe200078efe00 */
[C---:B------:R-:W-:Y:S01]  /*0af0*/  IMAD.HI.U32 R11, R6.reuse, R33, RZ ;  /* 0x00000021060b7227 */ /* 0x040fe200078e00ff */
[C-C-:B------:R-:W-:Y:S02]  /*0b00*/  LOP3.LUT R182, R9.reuse, 0x22, R0.reuse, 0xfe, !PT ;  /* 0x0000002209b67812 */ /* 0x140fe400078efe00 */
[C-C-:B------:R-:W-:Y:S01]  /*0b10*/  LOP3.LUT R181, R9.reuse, 0x24, R0.reuse, 0xfe, !PT ;  /* 0x0000002409b57812 */ /* 0x140fe200078efe00 */
[----:B------:R-:W-:Y:S01]  /*0b20*/  IMAD.HI.U32 R5, R6, R35, RZ ;  /* 0x0000002306057227 */ /* 0x000fe200078e00ff */
[----:B------:R-:W-:-:S02]  /*0b30*/  LOP3.LUT R180, R9, 0x26, R0, 0xfe, !PT ;  /* 0x0000002609b47812 */ /* 0x000fc400078efe00 */
[----:B------:R-:W-:Y:S01]  /*0b40*/  IABS R49, R184 ;  /* 0x000000b800317213 */ /* 0x000fe20000000000 */
[----:B------:R-:W-:Y:S01]  /*0b50*/  IMAD.HI.U32 R7, R6, R37, RZ ;  /* 0x0000002506077227 */ /* 0x000fe200078e00ff */
[----:B------:R-:W-:Y:S02]  /*0b60*/  IABS R51, R183 ;  /* 0x000000b700337213 */ /* 0x000fe40000000000 */
[----:B------:R-:W-:Y:S01]  /*0b70*/  IABS R53, R182 ;  /* 0x000000b600357213 */ /* 0x000fe20000000000 */
[----:B------:R-:W-:Y:S01]  /*0b80*/  IMAD.MOV R8, RZ, RZ, -R8 ;  /* 0x000000ffff087224 */ /* 0x000fe200078e0a08 */
[----:B------:R-:W-:Y:S01]  /*0b90*/  IABS R55, R181 ;  /* 0x000000b500377213 */ /* 0x000fe20000000000 */
[----:B------:R-:W-:Y:S01]  /*0ba0*/  IMAD.MOV R10, RZ, RZ, -R10 ;  /* 0x000000ffff0a7224 */ /* 0x000fe200078e0a0a */
[----:B------:R-:W-:Y:S01]  /*0bb0*/  IABS R57, R180 ;  /* 0x000000b400397213 */ /* 0x000fe20000000000 */
[----:B------:R-:W-:Y:S01]  /*0bc0*/  IMAD.MOV R11, RZ, RZ, -R11 ;  /* 0x000000ffff0b7224 */ /* 0x000fe200078e0a0b */
[C-C-:B------:R-:W-:Y:S01]  /*0bd0*/  LOP3.LUT R179, R9.reuse, 0x28, R0.reuse, 0xfe, !PT ;  /* 0x0000002809b37812 */ /* 0x140fe200078efe00 */
[----:B------:R-:W-:Y:S01]  /*0be0*/  IMAD.MOV R5, RZ, RZ, -R5 ;  /* 0x000000ffff057224 */ /* 0x000fe200078e0a05 */
[C-C-:B------:R-:W-:Y:S01]  /*0bf0*/  LOP3.LUT R178, R9.reuse, 0x2a, R0.reuse, 0xfe, !PT ;  /* 0x0000002a09b27812 */ /* 0x140fe200078efe00 */
[----:B------:R-:W-:Y:S01]  /*0c00*/  IMAD.MOV R7, RZ, RZ, -R7 ;  /* 0x000000ffff077224 */ /* 0x000fe200078e0a07 */
[C-C-:B------:R-:W-:Y:S01]  /*0c10*/  LOP3.LUT R177, R9.reuse, 0x2c, R0.reuse, 0xfe, !PT ;  /* 0x0000002c09b17812 */ /* 0x140fe200078efe00 */
[C---:B------:R-:W-:Y:S01]  /*0c20*/  IMAD R29, R12.reuse, R8, R29 ;  /* 0x000000080c1d7224 */ /* 0x040fe200078e021d */
        /* <DEDUP_REMOVED lines=20> */
[C-C-:B------:R-:W-:Y:S01]  /*0d70*/  LOP3.LUT R169, R9.reuse, 0x3c, R0.reuse, 0xfe, !PT ;  /* 0x0000003c09a97812 */ /* 0x140fe200078efe00 */
[----:B------:R-:W-:Y:S01]  /*0d80*/  IMAD.HI.U32 R7, R6, R47, RZ ;  /* 0x0000002f06077227 */ /* 0x000fe200078e00ff */
[----:B------:R-:W-:Y:S02]  /*0d90*/  LOP3.LUT R168, R9, 0x3e, R0, 0xfe, !PT ;  /* 0x0000003e09a87812 */ /* 0x000fe400078efe00 */
[----:B------:R-:W-:Y:S01]  /*0da0*/  IABS R69, R174 ;  /* 0x000000ae00457213 */ /* 0x000fe20000000000 */
[----:B------:R-:W-:Y:S01]  /*0db0*/  IMAD.MOV R8, RZ, RZ, -R8 ;  /* 0x000000ffff087224 */ /* 0x000fe200078e0a08 */
        /* <DEDUP_REMOVED lines=9> */
[C---:B------:R-:W-:Y:S01]  /*0e50*/  IMAD R39, R12.reuse, R8, R39 ;  /* 0x000000080c277224 */ /* 0x040fe200078e0227 */
[----:B------:R-:W-:Y:S01]  /*0e60*/  IABS R81, R168 ;  /* 0x000000a800517213 */ /* 0x000fe20000000000 */
[C---:B------:R-:W-:Y:S01]  /*0e70*/  IMAD R41, R12.reuse, R10, R41 ;  /* 0x0000000a0c297224 */ /* 0x040fe200078e0229 */
[C---:B------:R-:W-:Y:S01]  /*0e80*/  ISETP.GT.U32.AND P5, PT, R12.reuse, R15, PT ;  /* 0x0000000f0c00720c */ /* 0x040fe20003fa4070 */
[C---:B------:R-:W-:Y:S01]  /*0e90*/  IMAD R43, R12.reuse, R11, R43 ;  /* 0x0000000b0c2b7224 */ /* 0x040fe200078e022b */
[C---:B------:R-:W-:Y:S01]  /*0ea0*/  ISETP.GT.U32.AND P4, PT, R12.reuse, R19, PT ;  /* 0x000000130c00720c */ /* 0x040fe20003f84070 */
[C---:B------:R-:W-:Y:S01]  /*0eb0*/  IMAD R45, R12.reuse, R5, R45 ;  /* 0x000000050c2d7224 */ /* 0x040fe200078e022d */
[C---:B------:R-:W-:Y:S01]  /*0ec0*/  ISETP.GT.U32.AND P0, PT, R12.reuse, R23, PT ;  /* 0x000000170c00720c */ /* 0x040fe20003f04070 */
[C---:B------:R-:W-:Y:S01]  /*0ed0*/  IMAD R47, R12.reuse, R7, R47 ;  /* 0x000000070c2f7224 */ /* 0x040fe200078e022f */
[----:B------:R-:W-:Y:S01]  /*0ee0*/  ISETP.GT.U32.AND P6, PT, R12, R21, PT ;  /* 0x000000150c00720c */ /* 0x000fe20003fc4070 */
[----:B------:R-:W-:Y:S01]  /*0ef0*/  IMAD.HI.U32 R8, R6, R49, RZ ;  /* 0x0000003106087227 */ /* 0x000fe200078e00ff */
[----:B------:R-:W-:-:S02]  /*0f00*/  ISETP.GT.U32.AND P1, PT, R12, R25, PT ;  /* 0x000000190c00720c */ /* 0x000fc40003f24070 */
[----:B------:R-:W-:Y:S01]  /*0f10*/  ISETP.GT.U32.AND P3, PT, R12, R29, PT ;  /* 0x0000001d0c00720c */ /* 0x000fe20003f64070 */
[----:B------:R-:W-:Y:S01]  /*0f20*/  IMAD.HI.U32 R10, R6, R51, RZ ;  /* 0x00000033060a7227 */ /* 0x000fe200078e00ff */
[C---:B------:R-:W-:Y:S02]  /*0f30*/  LOP3.LUT R213, R0.reuse, 0x20, RZ, 0xfc, !PT ;  /* 0x0000002000d57812 */ /* 0x040fe400078efcff */
[----:B------:R-:W-:Y:S01]  /*0f40*/  LOP3.LUT R212, R0, 0x22, RZ, 0xfc, !PT ;  /* 0x0000002200d47812 */ /* 0x000fe200078efcff */
[----:B------:R-:W-:Y:S01]  /*0f50*/  IMAD.HI.U32 R11, R6, R53, RZ ;  /* 0x00000035060b7227 */ /* 0x000fe200078e00ff */
[C---:B------:R-:W-:Y:S02]  /*0f60*/  LOP3.LUT R210, R0.reuse, 0x6, RZ, 0xfc, !PT ;  /* 0x0000000600d27812 */ /* 0x040fe400078efcff */
[----:B------:R-:W-:Y:S01]  /*0f70*/  LOP3.LUT R211, R0, 0x4, RZ, 0xfc, !PT ;  /* 0x0000000400d37812 */ /* 0x000fe200078efcff */
[----:B------:R-:W-:Y:S01]  /*0f80*/  IMAD.HI.U32 R5, R6, R55, RZ ;  /* 0x0000003706057227 */ /* 0x000fe200078e00ff */
[----:B------:R-:W-:-:S02]  /*0f90*/  LOP3.LUT R209, R0, 0x24, RZ, 0xfc, !PT ;  /* 0x0000002400d17812 */ /* 0x000fc400078efcff */
[----:B------:R-:W-:Y:S01]  /*0fa0*/  LOP3.LUT R208, R0, 0x26, RZ, 0xfc, !PT ;  /* 0x0000002600d07812 */ /* 0x000fe200078efcff */
[----:B------:R-:W-:Y:S01]  /*0fb0*/  IMAD.HI.U32 R7, R6, R57, RZ ;  /* 0x0000003906077227 */ /* 0x000fe200078e00ff */
[C---:B------:R-:W-:Y:S02]  /*0fc0*/  LOP3.LUT R207, R0.reuse, 0x8, RZ, 0xfc, !PT ;  /* 0x0000000800cf7812 */ /* 0x040fe400078efcff */
[C---:B------:R-:W-:Y:S01]  /*0fd0*/  LOP3.LUT R206, R0.reuse, 0xa, RZ, 0xfc, !PT ;  /* 0x0000000a00ce7812 */ /* 0x040fe200078efcff */
[----:B------:R-:W-:Y:S01]  /*0fe0*/  IMAD.MOV R8, RZ, RZ, -R8 ;  /* 0x000000ffff087224 */ /* 0x000fe200078e0a08 */
        /* <DEDUP_REMOVED lines=8> */
[----:B------:R-:W-:Y:S01]  /*1070*/  LOP3.LUT R201, R0, 0x2c, RZ, 0xfc, !PT ;  /* 0x0000002c00c97812 */ /* 0x000fe200078efcff */
[----:B------:R-:W-:Y:S01]  /*1080*/  IMAD R49, R12, R8, R49 ;  /* 0x000000080c317224 */ /* 0x000fe200078e0231 */
        /* <DEDUP_REMOVED lines=9> */
[----:B------:R-:W-:Y:S01]  /*1120*/  IMAD.HI.U32 R8, R6, R59, RZ ;  /* 0x0000003b06087227 */ /* 0x000fe200078e00ff */
[----:B------:R-:W-:-:S02]  /*1130*/  LOP3.LUT R165, R0, 0x14, RZ, 0xfc, !PT ;  /* 0x0000001400a57812 */ /* 0x000fc400078efcff */
[----:B------:R-:W-:Y:S01]  /*1140*/  LOP3.LUT R163, R0, 0x16, RZ, 0xfc, !PT ;  /* 0x0000001600a37812 */ /* 0x000fe200078efcff */
        /* <DEDUP_REMOVED lines=11> */
[----:B------:R-:W-:Y:S01]  /*1200*/  LOP3.LUT R145, R0, 0x3c, RZ, 0xfc, !PT ;  /* 0x0000003c00917812 */ /* 0x000fe200078efcff */
[----:B------:R-:W-:Y:S02]  /*1210*/  IMAD.IADD R3, R16, 0x1, R3 ;  /* 0x0000000110037824 */ /* 0x000fe400078e0203 */
[----:B------:R-:W-:Y:S02]  /*1220*/  IMAD.MOV R8, RZ, RZ, -R8 ;  /* 0x000000ffff087224 */ /* 0x000fe400078e0a08 */
[----:B------:R-:W-:Y:S02]  /*1230*/  IMAD.MOV R10, RZ, RZ, -R10 ;  /* 0x000000ffff0a7224 */ /* 0x000fe400078e0a0a */
[----:B------:R-:W-:-:S02]  /*1240*/  IMAD.MOV R11, RZ, RZ, -R11 ;  /* 0x000000ffff0b7224 */ /* 0x000fc400078e0a0b */
[----:B------:R-:W-:Y:S02]  /*1250*/  IMAD.MOV R5, RZ, RZ, -R5 ;  /* 0x000000ffff057224 */ /* 0x000fe400078e0a05 */
[----:B------:R-:W-:Y:S02]  /*1260*/  IMAD.MOV R7, RZ, RZ, -R7 ;  /* 0x000000ffff077224 */ /* 0x000fe400078e0a07 */
[C---:B------:R-:W-:Y:S02]  /*1270*/  IMAD R59, R12.reuse, R8, R59 ;  /* 0x000000080c3b7224 */ /* 0x040fe400078e023b */
[C---:B------:R-:W-:Y:S02]  /*1280*/  IMAD R61, R12.reuse, R10, R61 ;  /* 0x0000000a0c3d7224 */ /* 0x040fe400078e023d */
[C---:B------:R-:W-:Y:S02]  /*1290*/  IMAD R63, R12.reuse, R11, R63 ;  /* 0x0000000b0c3f7224 */ /* 0x040fe400078e023f */
[----:B------:R-:W-:-:S02]  /*12a0*/  IMAD R65, R12, R5, R65 ;  /* 0x000000050c417224 */ /* 0x000fc400078e0241 */
[----:B------:R-:W-:Y:S02]  /*12b0*/  IMAD R67, R12, R7, R67 ;  /* 0x000000070c437224 */ /* 0x000fe400078e0243 */
[----:B------:R-:W-:Y:S02]  /*12c0*/  IMAD R222, R3, 0x40, R139 ;  /* 0x0000004003de7824 */ /* 0x000fe400078e028b */
[----:B------:R-:W-:-:S03]  /*12d0*/  IMAD.HI.U32 R8, R6, R69, RZ ;  /* 0x0000004506087227 */ /* 0x000fc600078e00ff */
[----:B------:R-:W-:Y:S01]  /*12e0*/  IABS R16, R222 ;  /* 0x000000de00107213 */ /* 0x000fe20000000000 */
[----:B------:R-:W-:-:S04]  /*12f0*/  IMAD.HI.U32 R10, R6, R71, RZ ;  /* 0x00000047060a7227 */ /* 0x000fc800078e00ff */
[----:B------:R-:W-:-:S04]  /*1300*/  IMAD.HI.U32 R11, R6, R73, RZ ;  /* 0x00000049060b7227 */ /* 0x000fc800078e00ff */
[----:B------:R-:W-:-:S04]  /*1310*/  IMAD.HI.U32 R3, R6, R75, RZ ;  /* 0x0000004b06037227 */ /* 0x000fc800078e00ff */
[----:B------:R-:W-:-:S04]  /*1320*/  IMAD.HI.U32 R5, R6, R77, RZ ;  /* 0x0000004d06057227 */ /* 0x000fc800078e00ff */
[----:B------:R-:W-:-:S04]  /*1330*/  IMAD.HI.U32 R7, R6, R79, RZ ;  /* 0x0000004f06077227 */ /* 0x000fc800078e00ff */
[----:B------:R-:W-:-:S04]  /*1340*/  IMAD.HI.U32 R6, R6, R81, RZ ;  /* 0x0000005106067227 */ /* 0x000fc800078e00ff */
[----:B------:R-:W-:Y:S02]  /*1350*/  IMAD.MOV R6, RZ, RZ, -R6 ;  /* 0x000000ffff067224 */ /* 0x000fe400078e0a06 */
[--C-:B------:R-:W-:Y:S02]  /*1360*/  @!P5 IMAD.IADD R15, R15, 0x1, -R12.reuse ;  /* 0x000000010f0fd824 */ /* 0x100fe400078e0a0c */
[C---:B------:R-:W-:Y:S02]  /*1370*/  IMAD R81, R12.reuse, R6, R81 ;  /* 0x000000060c517224 */ /* 0x040fe400078e0251 */
[--C-:B------:R-:W-:Y:S01]  /*1380*/  @!P4 IMAD.IADD R19, R19, 0x1, -R12.reuse ;  /* 0x000000011313c824 */ /* 0x100fe200078e0a0c */
[C---:B------:R-:W-:Y:S01]  /*1390*/  ISETP.GT.U32.AND P4, PT, R12.reuse, R15, PT ;  /* 0x0000000f0c00720c */ /* 0x040fe20003f84070 */
[--C-:B------:R-:W-:Y:S01]  /*13a0*/  @!P0 IMAD.IADD R23, R23, 0x1, -R12.reuse ;  /* 0x0000000117178824 */ /* 0x100fe200078e0a0c */
[C---:B------:R-:W-:Y:S01]  /*13b0*/  ISETP.GT.U32.AND P2, PT, R12.reuse, R81, PT ;  /* 0x000000510c00720c */ /* 0x040fe20003f44070 */
[--C-:B------:R-:W-:Y:S01]  /*13c0*/  @!P6 IMAD.IADD R21, R21, 0x1, -R12.reuse ;  /* 0x000000011515e824 */ /* 0x100fe200078e0a0c */
[----:B------:R-:W-:Y:S01]  /*13d0*/  ISETP.GT.U32.AND P0, PT, R12, R19, PT ;  /* 0x000000130c00720c */ /* 0x000fe20003f04070 */
[----:B------:R-:W-:-:S02]  /*13e0*/  @!P1 IMAD.IADD R25, R25, 0x1, -R12 ;  /* 0x0000000119199824 */ /* 0x000fc400078e0a0c */
[----:B------:R-:W-:Y:S01]  /*13f0*/  @!P3 IMAD.IADD R29, R29, 0x1, -R12 ;  /* 0x000000011d1db824 */ /* 0x000fe200078e0a0c */
[C---:B------:R-:W-:Y:S01]  /*1400*/  ISETP.GT.U32.AND P1, PT, R12.reuse, R21, PT ;  /* 0x000000150c00720c */ /* 0x040fe20003f24070 */
[----:B------:R-:W-:Y:S01]  /*1410*/  IMAD.MOV R8, RZ, RZ, -R8 ;  /* 0x000000ffff087224 */ /* 0x000fe200078e0a08 */
[C---:B------:R-:W-:Y:S01]  /*1420*/  ISETP.GT.U32.AND P3, PT, R12.reuse, R23, PT ;  /* 0x000000170c00720c */ /* 0x040fe20003f64070 */
[----:B------:R-:W-:Y:S02]  /*1430*/  IMAD.MOV R10, RZ, RZ, -R10 ;  /* 0x000000ffff0a7224 */ /* 0x000fe400078e0a0a */
[--C-:B------:R-:W-:Y:S01]  /*1440*/  @!P4 IMAD.IADD R15, R15, 0x1, -R12.reuse ;  /* 0x000000010f0fc824 */ /* 0x100fe200078e0a0c */
[C---:B------:R-:W-:Y:S01]  /*1450*/  ISETP.GT.U32.AND P4, PT, R12.reuse, R33, PT ;  /* 0x000000210c00720c */ /* 0x040fe20003f84070 */
[--C-:B------:R-:W-:Y:S01]  /*1460*/  @!P2 IMAD.IADD R81, R81, 0x1, -R12.reuse ;  /* 0x000000015151a824 */ /* 0x100fe200078e0a0c */
[C---:B------:R-:W-:Y:S01]  /*1470*/  ISETP.GT.U32.AND P2, PT, R12.reuse, R31, PT ;  /* 0x0000001f0c00720c */ /* 0x040fe20003f44070 */
[--C-:B------:R-:W-:Y:S01]  /*1480*/  @!P0 IMAD.IADD R19, R19, 0x1, -R12.reuse ;  /* 0x0000000113138824 */ /* 0x100fe200078e0a0c */
[C---:B------:R-:W-:Y:S01]  /*1490*/  ISETP.GT.U32.AND P0, PT, R12.reuse, R35, PT ;  /* 0x000000230c00720c */ /* 0x040fe20003f04070 */
[----:B------:R-:W-:Y:S01]  /*14a0*/  IMAD.MOV R11, RZ, RZ, -R11 ;  /* 0x000000ffff0b7224 */ /* 0x000fe200078e0a0b */
[C---:B------:R-:W-:Y:S01]  /*14b0*/  ISETP.GT.U32.AND P5, PT, R12.reuse, R81, PT ;  /* 0x000000510c00720c */ /* 0x040fe20003fa4070 */
[--C-:B------:R-:W-:Y:S01]  /*14c0*/  @!P1 IMAD.IADD R21, R21, 0x1, -R12.reuse ;  /* 0x0000000115159824 */ /* 0x100fe200078e0a0c */
[C---:B------:R-:W-:Y:S01]  /*14d0*/  ISETP.GT.U32.AND P1, PT, R12.reuse, R37, PT ;  /* 0x000000250c00720c */ /* 0x040fe20003f24070 */
[----:B------:R-:W-:Y:S01]  /*14e0*/  @!P3 IMAD.IADD R23, R23, 0x1, -R12 ;  /* 0x000000011717b824 */ /* 0x000fe200078e0a0c */
[----:B------:R-:W-:Y:S01]  /*14f0*/  ISETP.GT.U32.AND P3, PT, R12, R39, PT ;  /* 0x000000270c00720c */ /* 0x000fe20003f64070 */
[----:B------:R-:W-:-:S02]  /*1500*/  IMAD.MOV R3, RZ, RZ, -R3 ;  /* 0x000000ffff037224 */ /* 0x000fc400078e0a03 */
[--C-:B------:R-:W-:Y:S01]  /*1510*/  @!P4 IMAD.IADD R33, R33, 0x1, -R12.reuse ;  /* 0x000000012121c824 */ /* 0x100fe200078e0a0c */
[C---:B------:R-:W-:Y:S01]  /*1520*/  ISETP.GT.U32.AND P4, PT, R12.reuse, R47, PT ;  /* 0x0000002f0c00720c */ /* 0x040fe20003f84070 */
        /* <DEDUP_REMOVED lines=23> */
[----:B------:R-:W-:Y:S01]  /*16a0*/  ISETP.GT.U32.AND P1, PT, R12, R39, PT ;  /* 0x000000270c00720c */ /* 0x000fe20003f24070 */
[----:B------:R-:W-:-:S02]  /*16b0*/  @!P3 IMAD.IADD R53, R53, 0x1, -R12 ;  /* 0x000000013535b824 */ /* 0x000fc400078e0a0c */
        /* <DEDUP_REMOVED lines=12> */
[C---:B------:R-:W-:Y:S01]  /*1780*/  IMAD R69, R12.reuse, R8, R69 ;  /* 0x000000080c457224 */ /* 0x040fe200078e0245 */
        /* <DEDUP_REMOVED lines=11> */
[----:B------:R-:W-:Y:S01]  /*1840*/  @!P6 IMAD.IADD R33, R33, 0x1, -R12 ;  /* 0x000000012121e824 */ /* 0x000fe200078e0a0c */
[C---:B------:R-:W-:Y:S01]  /*1850*/  ISETP.GT.U32.AND P6, PT, R12.reuse, R57, PT ;  /* 0x000000390c00720c */ /* 0x040fe20003fc4070 */
[----:B------:R-:W-:-:S02]  /*1860*/  IMAD R71, R12, R10, R71 ;  /* 0x0000000a0c477224 */ /* 0x000fc400078e0247 */
[C---:B------:R-:W-:Y:S02]  /*1870*/  IMAD R73, R12.reuse, R11, R73 ;  /* 0x0000000b0c497224 */ /* 0x040fe400078e0249 */
[--C-:B------:R-:W-:Y:S01]  /*1880*/  @!P2 IMAD.IADD R43, R43, 0x1, -R12.reuse ;  /* 0x000000012b2ba824 */ /* 0x100fe200078e0a0c */
[C---:B------:R-:W-:Y:S01]  /*1890*/  ISETP.GT.U32.AND P2, PT, R12.reuse, R55, PT ;  /* 0x000000370c00720c */ /* 0x040fe20003f44070 */
[C---:B------:R-:W-:Y:S02]  /*18a0*/  IMAD R75, R12.reuse, R3, R75 ;  /* 0x000000030c4b7224 */ /* 0x040fe400078e024b */
[--C-:B------:R-:W-:Y:S01]  /*18b0*/  @!P5 IMAD.IADD R45, R45, 0x1, -R12.reuse ;  /* 0x000000012d2dd824 */ /* 0x100fe200078e0a0c */
[C---:B------:R-:W-:Y:S01]  /*18c0*/  ISETP.GT.U32.AND P5, PT, R12.reuse, R59, PT ;  /* 0x0000003b0c00720c */ /* 0x040fe20003fa4070 */
[C---:B------:R-:W-:Y:S02]  /*18d0*/  IMAD R77, R12.reuse, R5, R77 ;  /* 0x000000050c4d7224 */ /* 0x040fe400078e024d */
[--C-:B------:R-:W-:Y:S01]  /*18e0*/  @!P1 IMAD.IADD R51, R51, 0x1, -R12.reuse ;  /* 0x0000000133339824 */ /* 0x100fe200078e0a0c */
[C---:B------:R-:W-:Y:S01]  /*18f0*/  ISETP.GT.U32.AND P1, PT, R12.reuse, R65, PT ;  /* 0x000000410c00720c */ /* 0x040fe20003f24070 */
[----:B------:R-:W-:Y:S01]  /*1900*/  @!P3 IMAD.IADD R53, R53, 0x1, -R12 ;  /* 0x000000013535b824 */ /* 0x000fe200078e0a0c */
[----:B------:R-:W-:Y:S01]  /*1910*/  ISETP.GT.U32.AND P3, PT, R12, R67, PT ;  /* 0x000000430c00720c */ /* 0x000fe20003f64070 */
[----:B------:R-:W-:-:S04]  /*1920*/  IMAD.HI.U32 R4, R4, R16, RZ ;  /* 0x0000001004047227 */ /* 0x000fc800078e00ff */
        /* <DEDUP_REMOVED lines=9> */
[----:B------:R-:W-:Y:S01]  /*19c0*/  ISETP.GT.U32.AND P0, PT, R12, R77, PT ;  /* 0x0000004d0c00720c */ /* 0x000fe20003f04070 */
[----:B------:R-:W-:-:S02]  /*19d0*/  IMAD.MOV R7, RZ, RZ, -R7 ;  /* 0x000000ffff077224 */ /* 0x000fc400078e0a07 */
[----:B------:R-:W-:Y:S02]  /*19e0*/  IMAD.MOV R4, RZ, RZ, -R4 ;  /* 0x000000ffff047224 */ /* 0x000fe400078e0a04 */
[----:B------:R-:W-:Y:S02]  /*19f0*/  IMAD R79, R12, R7, R79 ;  /* 0x000000070c4f7224 */ /* 0x000fe400078e024f */
[----:B------:R-:W-:Y:S02]  /*1a00*/  IMAD R16, R13, R4, R16 ;  /* 0x000000040d107224 */ /* 0x000fe400078e0210 */
[----:B------:R-:W-:Y:S02]  /*1a10*/  IMAD.U32 R4, RZ, RZ, UR16 ;  /* 0x00000010ff047e24 */ /* 0x000fe4000f8e00ff */
[----:B------:R-:W-:Y:S02]  /*1a20*/  IMAD R62, R0, UR16, RZ ;  /* 0x00000010003e7c24 */ /* 0x000fe4000f8e02ff */
[--C-:B------:R-:W-:Y:S01]  /*1a30*/  @!P1 IMAD.IADD R65, R65, 0x1, -R12.reuse ;  /* 0x0000000141419824 */ /* 0x100fe200078e0a0c */
[C---:B------:R-:W-:Y:S01]  /*1a40*/  ISETP.GT.U32.AND P1, PT, R12.reuse, R79, PT ;  /* 0x0000004f0c00720c */ /* 0x040fe20003f24070 */
[----:B------:R-:W-:Y:S01]  /*1a50*/  @!P3 IMAD.IADD R67, R67, 0x1, -R12 ;  /* 0x000000014343b824 */ /* 0x000fe200078e0a0c */
[----:B------:R-:W-:Y:S01]  /*1a60*/  ISETP.GT.U32.AND P3, PT, R12, R59, PT ;  /* 0x0000003b0c00720c */ /* 0x000fe20003f64070 */
[----:B------:R-:W-:Y:S01]  /*1a70*/  IMAD.U32 R5, RZ, RZ, UR16 ;  /* 0x00000010ff057e24 */ /* 0x000fe2000f8e00ff */
[----:B------:R-:W-:Y:S01]  /*1a80*/  STL [R1+0xc], R62 ;  /* 0x00000c3e01007387 */ /* 0x000fe20000100800 */
[----:B------:R-:W-:-:S02]  /*1a90*/  IMAD R4, R4, 0x2, R62 ;  /* 0x0000000204047824 */ /* 0x000fc400078e023e */
        /* <DEDUP_REMOVED lines=8> */
[----:B------:R-:W-:Y:S01]  /*1b20*/  @!P0 IMAD.IADD R77, R77, 0x1, -R12 ;  /* 0x000000014d4d8824 */ /* 0x000fe200078e0a0c */
[----:B------:R-:W-:Y:S01]  /*1b30*/  ISETP.GT.U32.AND P0, PT, R13, R16, PT ;  /* 0x000000100d00720c */ /* 0x000fe20003f04070 */
[----:B------:R-:W-:-:S02]  /*1b40*/  IMAD.U32 R6, RZ, RZ, UR16 ;  /* 0x00000010ff067e24 */ /* 0x000fc4000f8e00ff */
[----:B------:R-:W-:Y:S02]  /*1b50*/  IMAD R5, R5, 0x2, R4 ;  /* 0x0000000205057824 */ /* 0x000fe400078e0204 */
[----:B------:R-:W-:Y:S02]  /*1b60*/  IMAD.U32 R7, RZ, RZ, UR16 ;  /* 0x00000010ff077e24 */ /* 0x000fe4000f8e00ff */
[----:B------:R-:W-:Y:S02]  /*1b70*/  IMAD R6, R6, 0x2, R5 ;  /* 0x0000000206067824 */ /* 0x000fe400078e0205 */
[----:B------:R-:W-:Y:S02]  /*1b80*/  IMAD.U32 R8, RZ, RZ, UR16 ;  /* 0x00000010ff087e24 */ /* 0x000fe4000f8e00ff */
[----:B------:R-:W-:Y:S02]  /*1b90*/  IMAD R7, R7, 0x2, R6 ;  /* 0x0000000207077824 */ /* 0x000fe400078e0206 */
[----:B------:R-:W-:Y:S01]  /*1ba0*/  @!P1 IMAD.IADD R79, R79, 0x1, -R12 ;  /* 0x000000014f4f9824 */ /* 0x000fe200078e0a0c */
[----:B------:R-:W-:Y:S01]  /*1bb0*/  ISETP.GT.U32.AND P1, PT, R12, R69, PT ;  /* 0x000000450c00720c */ /* 0x000fe20003f24070 */
[----:B------:R-:W-:-:S02]  /*1bc0*/  IMAD.SHL.U32 R3, R17, 0x10, RZ ;  /* 0x0000001011037824 */ /* 0x000fc400078e00ff */
[----:B------:R-:W-:Y:S02]  /*1bd0*/  IMAD.U32 R9, RZ, RZ, UR16 ;  /* 0x00000010ff097e24 */ /* 0x000fe4000f8e00ff */
[----:B------:R-:W-:Y:S01]  /*1be0*/  IMAD R8, R8, 0x2, R7 ;  /* 0x0000000208087824 */ /* 0x000fe200078e0207 */
[----:B------:R-:W-:Y:S01]  /*1bf0*/  LOP3.LUT R3, R3, 0x70, RZ, 0xc0, !PT ;  /* 0x0000007003037812 */ /* 0x000fe200078ec0ff */
        /* <DEDUP_REMOVED lines=10> */
[----:B------:R-:W-:-:S02]  /*1ca0*/  @!P0 IMAD.IADD R16, R16, 0x1, -R13 ;  /* 0x0000000110108824 */ /* 0x000fc400078e0a0d */
[----:B------:R-:W-:Y:S02]  /*1cb0*/  IMAD.U32 R10, RZ, RZ, UR16 ;  /* 0x00000010ff0a7e24 */ /* 0x000fe4000f8e00ff */
[----:B------:R-:W-:Y:S01]  /*1cc0*/  IMAD R9, R9, 0x2, R8 ;  /* 0x0000000209097824 */ /* 0x000fe200078e0208 */
[----:B------:R-:W-:Y:S01]  /*1cd0*/  ISETP.GT.U32.AND P0, PT, R13, R16, PT ;  /* 0x000000100d00720c */ /* 0x000fe20003f04070 */
[----:B------:R-:W-:Y:S02]  /*1ce0*/  IMAD.SHL.U32 R11, R17, 0x100, RZ ;  /* 0x00000100110b7824 */ /* 0x000fe400078e00ff */
[----:B------:R-:W-:Y:S02]  /*1cf0*/  IMAD.U32 R17, RZ, RZ, UR16 ;  /* 0x00000010ff117e24 */ /* 0x000fe4000f8e00ff */
[----:B------:R-:W-:Y:S02]  /*1d00*/  IMAD R10, R10, 0x2, R9 ;  /* 0x000000020a0a7824 */ /* 0x000fe400078e0209 */
[----:B------:R-:W-:Y:S01]  /*1d10*/  IMAD.IADD R2, R3, 0x1, R2 ;  /* 0x0000000103027824 */ /* 0x000fe200078e0202 */
[----:B------:R-:W-:Y:S01]  /*1d20*/  LOP3.LUT R3, R14, 0x2000, R11, 0xf8, !PT ;  /* 0x000020000e037812 */ /* 0x000fe200078ef80b */
[----:B------:R-:W-:-:S02]  /*1d30*/  IMAD.U32 R14, RZ, RZ, UR16 ;  /* 0x00000010ff0e7e24 */ /* 0x000fc4000f8e00ff */
[----:B------:R-:W-:Y:S01]  /*1d40*/  IMAD R11, R17, 0x2, R10 ;  /* 0x00000002110b7824 */ /* 0x000fe200078e020a */
[----:B------:R-:W-:Y:S01]  /*1d50*/  LOP3.LUT R143, R2, 0x30, RZ, 0x3c, !PT ;  /* 0x00000030028f7812 */ /* 0x000fe200078e3cff */
[--C-:B------:R-:W-:Y:S01]  /*1d60*/  @!P1 IMAD.IADD R69, R69, 0x1, -R12.reuse ;  /* 0x0000000145459824 */ /* 0x100fe200078e0a0c */
[----:B------:R-:W-:Y:S01]  /*1d70*/  ISETP.GE.AND P1, PT, R221, RZ, PT ;  /* 0x000000ffdd00720c */ /* 0x000fe20003f26270 */
        /* <DEDUP_REMOVED lines=8> */
[----:B------:R-:W-:Y:S01]  /*1e00*/  @!P6 IMAD.IADD R79, R79, 0x1, -R12 ;  /* 0x000000014f4fe824 */ /* 0x000fe200078e0a0c */
[----:B------:R-:W-:Y:S01]  /*1e10*/  ISETP.GE.AND P6, PT, R168, RZ, PT ;  /* 0x000000ffa800720c */ /* 0x000fe20003fc6270 */
[----:B------:R-:W-:-:S02]  /*1e20*/  IMAD R12, R14, 0x2, R11 ;  /* 0x000000020e0c7824 */ /* 0x000fc400078e020b */
[----:B------:R-:W-:Y:S01]  /*1e30*/  @!P0 IMAD.IADD R16, R16, 0x1, -R13 ;  /* 0x0000000110108824 */ /* 0x000fe200078e0a0d */
[----:B------:R-:W-:Y:S01]  /*1e40*/  ISETP.NE.AND P0, PT, R141, RZ, PT ;  /* 0x000000ff8d00720c */ /* 0x000fe20003f05270 */
[----:B------:R-:W-:Y:S02]  /*1e50*/  IMAD R13, R17, 0x2, R12 ;  /* 0x00000002110d7824 */ /* 0x000fe400078e020c */
[----:B------:R-:W-:Y:S01]  /*1e60*/  @!P2 IMAD.MOV R19, RZ, RZ, -R19 ;  /* 0x000000ffff13a224 */ /* 0x000fe200078e0a13 */
[----:B------:R-:W-:Y:S01]  /*1e70*/  ISETP.GE.AND P2, PT, R193, RZ, PT ;  /* 0x000000ffc100720c */ /* 0x000fe20003f46270 */
[----:B------:R-:W-:Y:S02]  /*1e80*/  IMAD R14, R14, 0x2, R13 ;  /* 0x000000020e0e7824 */ /* 0x000fe400078e020d */
[----:B------:R-:W-:Y:S01]  /*1e90*/  @!P4 IMAD.MOV R21, RZ, RZ, -R21 ;  /* 0x000000ffff15c224 */ /* 0x000fe200078e0a15 */
[----:B------:R-:W-:Y:S01]  /*1ea0*/  ISETP.GE.AND P4, PT, R192, RZ, PT ;  /* 0x000000ffc000720c */ /* 0x000fe20003f86270 */
[----:B------:R-:W-:Y:S01]  /*1eb0*/  IMAD R20, R17, 0x2, R14 ;  /* 0x0000000211147824 */ /* 0x000fe200078e020e */
[C---:B------:R-:W-:Y:S01]  /*1ec0*/  SEL R44, R160.reuse, R19, !P0 ;  /* 0x00000013a02c7207 */ /* 0x040fe20004000000 */
[----:B------:R-:W-:Y:S01]  /*1ed0*/  IMAD.MOV.U32 R17, RZ, RZ, R15 ;  /* 0x000000ffff117224 */ /* 0x000fe200078e000f */
[----:B------:R-:W-:Y:S01]  /*1ee0*/  SEL R46, R160, R21, !P0 ;  /* 0x00000015a02e7207 */ /* 0x000fe20004000000 */
[----:B------:R-:W-:Y:S01]  /*1ef0*/  @!P5 IMAD.MOV R23, RZ, RZ, -R23 ;  /* 0x000000ffff17d224 */ /* 0x000fe200078e0a17 */
[----:B------:R-:W-:Y:S01]  /*1f00*/  ISETP.GE.AND P5, PT, R191, RZ, PT ;  /* 0x000000ffbf00720c */ /* 0x000fe20003fa6270 */
        /* <DEDUP_REMOVED lines=8> */
[----:B------:R-:W-:Y:S01]  /*1f90*/  IMAD R22, R83, 0x2, R20 ;  /* 0x0000000253167824 */ /* 0x000fe200078e0214 */
[C---:B------:R-:W-:Y:S01]  /*1fa0*/  SEL R42, R160.reuse, R17, !P0 ;  /* 0x00000011a02a7207 */ /* 0x040fe20004000000 */
[----:B------:R-:W-:Y:S01]  /*1fb0*/  @!P6 IMAD.MOV R81, RZ, RZ, -R81 ;  /* 0x000000ffff51e224 */ /* 0x000fe200078e0a51 */
        /* <DEDUP_REMOVED lines=12> */
[----:B------:R-:W-:Y:S01]  /*2080*/  SEL R251, R160, R25, !P0 ;  /* 0x00000019a0fb7207 */ /* 0x000fe20004000000 */
[----:B-----5:R-:W-:Y:S01]  /*2090*/  VIADD R15, R26, 0x3f ;  /* 0x0000003f1a0f7836 */ /* 0x020fe20000000000 */
        /* <DEDUP_REMOVED lines=11> */
[----:B------:R-:W-:Y:S01]  /*2150*/  IMAD.U32 R18, RZ, RZ, UR16 ;  /* 0x00000010ff127e24 */ /* 0x000fe2000f8e00ff */
[C---:B------:R-:W-:Y:S01]  /*2160*/  SEL R249, R160.reuse, R31, !P0 ;  /* 0x0000001fa0f97207 */ /* 0x040fe20004000000 */
[----:B------:R-:W-:Y:S01]  /*2170*/  IMAD R19, R87, 0x2, R24 ;  /* 0x0000000257137824 */ /* 0x000fe200078e0218 */
        /* <DEDUP_REMOVED lines=13> */
[----:B------:R-:W-:Y:S01]  /*2250*/  IMAD.U32 R31, RZ, RZ, UR16 ;  /* 0x00000010ff1f7e24 */ /* 0x000fe2000f8e00ff */
        /* <DEDUP_REMOVED lines=8> */
[C---:B------:R-:W-:Y:S01]  /*22e0*/  SEL R245, R160.reuse, R39, !P0 ;  /* 0x00000027a0f57207 */ /* 0x040fe20004000000 */
[----:B------:R-:W-:Y:S01]  /*22f0*/  @!P4 IMAD.MOV R73, RZ, RZ, -R73 ;  /* 0x000000ffff49c224 */ /* 0x000fe200078e0a49 */
[----:B------:R-:W-:Y:S01]  /*2300*/  SEL R244, R160, R41, !P0 ;  /* 0x00000029a0f47207 */ /* 0x000fe20004000000 */
[----:B------:R-:W-:Y:S01]  /*2310*/  IMAD R23, R30, 0x2, R21 ;  /* 0x000000021e177824 */ /* 0x000fe200078e0215 */
[C---:B------:R-:W-:Y:S01]  /*2320*/  SEL R243, R160.reuse, R43, !P0 ;  /* 0x0000002ba0f37207 */ /* 0x040fe20004000000 */
[----:B------:R-:W-:Y:S01]  /*2330*/  IMAD.U32 R33, RZ, RZ, UR16 ;  /* 0x00000010ff217e24 */ /* 0x000fe2000f8e00ff */
[C---:B------:R-:W-:Y:S01]  /*2340*/  SEL R242, R160.reuse, R45, !P0 ;  /* 0x0000002da0f27207 */ /* 0x040fe20004000000 */
[----:B------:R-:W-:Y:S01]  /*2350*/  @!P5 IMAD.MOV R75, RZ, RZ, -R75 ;  /* 0x000000ffff4bd224 */ /* 0x000fe200078e0a4b */
[C---:B------:R-:W-:Y:S01]  /*2360*/  SEL R241, R160.reuse, R47, !P0 ;  /* 0x0000002fa0f17207 */ /* 0x040fe20004000000 */
[----:B------:R-:W-:Y:S01]  /*2370*/  @!P1 IMAD.MOV R69, RZ, RZ, -R69 ;  /* 0x000000ffff459224 */ /* 0x000fe200078e0a45 */
[----:B------:R-:W-:Y:S01]  /*2380*/  ISETP.GE.AND P1, PT, R169, RZ, PT ;  /* 0x000000ffa900720c */ /* 0x000fe20003f26270 */
[----:B------:R-:W-:Y:S01]  /*2390*/  @!P3 IMAD.MOV R77, RZ, RZ, -R77 ;  /* 0x000000ffff4db224 */ /* 0x000fe200078e0a4d */
[----:B------:R-:W-:Y:S01]  /*23a0*/  SEL R240, R160, R49, !P0 ;  /* 0x00000031a0f07207 */ /* 0x000fe20004000000 */
[----:B------:R-:W-:Y:S01]  /*23b0*/  IMAD R25, R18, 0x2, R23 ;  /* 0x0000000212197824 */ /* 0x000fe200078e0217 */
[C---:B------:R-:W-:Y:S01]  /*23c0*/  SEL R239, R160.reuse, R51, !P0 ;  /* 0x00000033a0ef7207 */ /* 0x040fe20004000000 */
[----:B------:R-:W-:Y:S01]  /*23d0*/  IMAD.U32 R35, RZ, RZ, UR16 ;  /* 0x00000010ff237e24 */ /* 0x000fe2000f8e00ff */
[C---:B------:R-:W-:Y:S01]  /*23e0*/  SEL R238, R160.reuse, R53, !P0 ;  /* 0x00000035a0ee7207 */ /* 0x040fe20004000000 */
[----:B------:R-:W-:Y:S01]  /*23f0*/  IMAD.U32 R37, RZ, RZ, UR16 ;  /* 0x00000010ff257e24 */ /* 0x000fe2000f8e00ff */
[C---:B------:R-:W-:Y:S01]  /*2400*/  SEL R237, R160.reuse, R55, !P0 ;  /* 0x00000037a0ed7207 */ /* 0x040fe20004000000 */
[----:B------:R-:W-:Y:S01]  /*2410*/  IMAD.U32 R39, RZ, RZ, UR16 ;  /* 0x00000010ff277e24 */ /* 0x000fe2000f8e00ff */
[----:B------:R-:W-:Y:S01]  /*2420*/  SEL R236, R160, R57, !P0 ;  /* 0x00000039a0ec7207 */ /* 0x000fe20004000000 */
[----:B------:R-:W-:Y:S01]  /*2430*/  IMAD R60, R44, UR5, RZ ;  /* 0x000000052c3c7c24 */ /* 0x000fe2000f8e02ff */
[C---:B------:R-:W-:Y:S01]  /*2440*/  SEL R235, R160.reuse, R59, !P0 ;  /* 0x0000003ba0eb7207 */ /* 0x040fe20004000000 */
[----:B------:R-:W-:Y:S01]  /*2450*/  @!P1 IMAD.MOV R79, RZ, RZ, -R79 ;  /* 0x000000ffff4f9224 */ /* 0x000fe200078e0a4f */
[----:B------:R-:W-:Y:S01]  /*2460*/  SEL R138, R160, R61, !P0 ;  /* 0x0000003da08a7207 */ /* 0x000fe20004000000 */
[----:B------:R-:W-:Y:S01]  /*2470*/  IMAD R56, R46, UR5, RZ ;  /* 0x000000052e387c24 */ /* 0x000fe2000f8e02ff */
[----:B------:R-:W-:Y:S01]  /*2480*/  SEL R142, R160, R63, !P0 ;  /* 0x0000003fa08e7207 */ /* 0x000fe20004000000 */
[----:B------:R-:W-:Y:S01]  /*2490*/  IMAD R58, R42, UR5, RZ ;  /* 0x000000052a3a7c24 */ /* 0x000fe2000f8e02ff */
[C---:B------:R-:W-:Y:S01]  /*24a0*/  SEL R144, R160.reuse, R65, !P0 ;  /* 0x00000041a0907207 */ /* 0x040fe20004000000 */
[----:B------:R-:W-:Y:S01]  /*24b0*/  IMAD R251, R251, UR5, RZ ;  /* 0x00000005fbfb7c24 */ /* 0x000fe2000f8e02ff */
[----:B------:R-:W-:Y:S01]  /*24c0*/  SEL R146, R160, R67, !P0 ;  /* 0x00000043a0927207 */ /* 0x000fe20004000000 */
[----:B------:R-:W-:Y:S01]  /*24d0*/  IMAD R250, R250, UR5, RZ ;  /* 0x00000005fafa7c24 */ /* 0x000fe2000f8e02ff */
[----:B------:R-:W-:Y:S01]  /*24e0*/  SEL R148, R160, R69, !P0 ;  /* 0x00000045a0947207 */ /* 0x000fe20004000000 */
[----:B------:R-:W-:Y:S01]  /*24f0*/  IMAD R252, R252, UR5, RZ ;  /* 0x00000005fcfc7c24 */ /* 0x000fe2000f8e02ff */
[----:B------:R-:W-:Y:S01]  /*2500*/  SEL R150, R160, R71, !P0 ;  /* 0x00000047a0967207 */ /* 0x000fe20004000000 */
[----:B------:R-:W-:Y:S01]  /*2510*/  IMAD R248, R248, UR5, RZ ;  /* 0x00000005f8f87c24 */ /* 0x000fe2000f8e02ff */
[C---:B------:R-:W-:Y:S01]  /*2520*/  SEL R152, R160.reuse, R73, !P0 ;  /* 0x00000049a0987207 */ /* 0x040fe20004000000 */
[----:B------:R1:W-:Y:S01]  /*2530*/  STL [R1+0x8], R58 ;  /* 0x0000083a01007387 */ /* 0x0003e20000100800 */
[C---:B------:R-:W-:Y:S01]  /*2540*/  SEL R154, R160.reuse, R75, !P0 ;  /* 0x0000004ba09a7207 */ /* 0x040fe20004000000 */
[----:B------:R-:W-:Y:S01]  /*2550*/  IMAD R247, R247, UR5, RZ ;  /* 0x00000005f7f77c24 */ /* 0x000fe2000f8e02ff */
[C---:B------:R-:W-:Y:S01]  /*2560*/  SEL R156, R160.reuse, R77, !P0 ;  /* 0x0000004da09c7207 */ /* 0x040fe20004000000 */
[----:B------:R-:W-:Y:S01]  /*2570*/  STL [R1+0x4], R60 ;  /* 0x0000043c01007387 */ /* 0x000fe20000100800 */
[C---:B------:R-:W-:Y:S01]  /*2580*/  SEL R158, R160.reuse, R79, !P0 ;  /* 0x0000004fa09e7207 */ /* 0x040fe20004000000 */
[----:B------:R-:W-:Y:S01]  /*2590*/  IMAD R249, R249, UR5, RZ ;  /* 0x00000005f9f97c24 */ /* 0x000fe2000f8e02ff */
[----:B------:R-:W-:Y:S01]  /*25a0*/  SEL R160, R160, R81, !P0 ;  /* 0x00000051a0a07207 */ /* 0x000fe20004000000 */
[----:B------:R2:W-:Y:S01]  /*25b0*/  STL [R1], R56 ;  /* 0x0000003801007387 */ /* 0x0005e20000100800 */
[----:B------:R-:W-:Y:S01]  /*25c0*/  ISETP.GT.AND P0, PT, R15, 0x3f, PT ;  /* 0x0000003f0f00780c */ /* 0x000fe20003f04270 */
[----:B------:R-:W-:Y:S01]  /*25d0*/  IMAD R245, R245, UR5, RZ ;  /* 0x00000005f5f57c24 */ /* 0x000fe2000f8e02ff */
[-C--:B------:R-:W-:Y:S01]  /*25e0*/  ISETP.GE.AND P1, PT, R0, R26.reuse, PT ;  /* 0x0000001a0000720c */ /* 0x080fe20003f26270 */
[----:B------:R-:W-:Y:S01]  /*25f0*/  IMAD R244, R244, UR5, RZ ;  /* 0x00000005f4f47c24 */ /* 0x000fe2000f8e02ff */
[----:B------:R-:W-:Y:S01]  /*2600*/  SEL R28, RZ, 0x4, !P0 ;  /* 0x00000004ff1c7807 */ /* 0x000fe20004000000 */
[----:B------:R-:W-:Y:S01]  /*2610*/  IMAD R246, R246, UR5, RZ ;  /* 0x00000005f6f67c24 */ /* 0x000fe2000f8e02ff */
[-C--:B------:R-:W-:Y:S01]  /*2620*/  ISETP.GE.AND P0, PT, R139, R26.reuse, PT ;  /* 0x0000001a8b00720c */ /* 0x080fe20003f06270 */
[----:B------:R-:W-:Y:S01]  /*2630*/  IMAD R242, R242, UR5, RZ ;  /* 0x00000005f2f27c24 */ /* 0x000fe2000f8e02ff */
[C---:B------:R-:W-:Y:S01]  /*2640*/  SEL R17, R28.reuse, RZ, !P1 ;  /* 0x000000ff1c117207 */ /* 0x040fe20004800000 */
[----:B------:R-:W-:Y:S01]  /*2650*/  IMAD R241, R241, UR5, RZ ;  /* 0x00000005f1f17c24 */ /* 0x000fe2000f8e02ff */
[----:B------:R-:W-:Y:S01]  /*2660*/  SEL R29, R28, RZ, !P0 ;  /* 0x000000ff1c1d7207 */ /* 0x000fe20004000000 */
[----:B------:R-:W-:Y:S01]  /*2670*/  IMAD R243, R243, UR5, RZ ;  /* 0x00000005f3f37c24 */ /* 0x000fe2000f8e02ff */
[----:B------:R-:W-:Y:S01]  /*2680*/  ISETP.GE.AND P2, PT, R222, RZ, PT ;  /* 0x000000ffde00720c */ /* 0x000fe20003f46270 */
[----:B------:R-:W-:Y:S01]  /*2690*/  IMAD R239, R239, UR5, RZ ;  /* 0x00000005efef7c24 */ /* 0x000fe2000f8e02ff */
[----:B------:R-:W-:Y:S01]  /*26a0*/  ISETP.NE.U32.AND P0, PT, R29, RZ, PT ;  /* 0x000000ff1d00720c */ /* 0x000fe20003f05070 */
[----:B------:R-:W-:Y:S01]  /*26b0*/  IMAD R29, R30, 0x2, R25 ;  /* 0x000000021e1d7824 */ /* 0x000fe200078e0219 */
[----:B------:R-:W-:Y:S01]  /*26c0*/  ISETP.NE.AND P1, PT, R140, RZ, PT ;  /* 0x000000ff8c00720c */ /* 0x000fe20003f25270 */
[----:B------:R-:W-:Y:S01]  /*26d0*/  IMAD R238, R238, UR5, RZ ;  /* 0x00000005eeee7c24 */ /* 0x000fe2000f8e02ff */
[-C--:B------:R-:W-:Y:S01]  /*26e0*/  ISETP.GE.AND P4, PT, R214, R26.reuse, PT ;  /* 0x0000001ad600720c */ /* 0x080fe20003f86270 */
[----:B------:R-:W-:Y:S01]  /*26f0*/  IMAD R30, R18, 0x2, R29 ;  /* 0x00000002121e7824 */ /* 0x000fe200078e021d */
[----:B------:R-:W-:Y:S01]  /*2700*/  ISETP.NE.U32.AND P3, PT, R17, RZ, PT ;  /* 0x000000ff1100720c */ /* 0x000fe20003f65070 */
[----:B------:R-:W-:Y:S01]  /*2710*/  IMAD R240, R240, UR5, RZ ;  /* 0x00000005f0f07c24 */ /* 0x000fe2000f8e02ff */
[----:B------:R-:W-:Y:S01]  /*2720*/  ISETP.GE.AND P5, PT, R213, R26, PT ;  /* 0x0000001ad500720c */ /* 0x000fe20003fa6270 */
[----:B------:R-:W-:Y:S01]  /*2730*/  IMAD R31, R31, 0x2, R30 ;  /* 0x000000021f1f7824 */ /* 0x000fe200078e021e */
[C---:B------:R-:W-:Y:S01]  /*2740*/  SEL R17, R28.reuse, RZ, !P4 ;  /* 0x000000ff1c117207 */ /* 0x040fe20006000000 */
[----:B------:R-:W-:Y:S01]  /*2750*/  @!P2 IMAD.MOV R16, RZ, RZ, -R16 ;  /* 0x000000ffff10a224 */ /* 0x000fe200078e0a10 */
[----:B------:R-:W-:Y:S01]  /*2760*/  SEL R36, R28, RZ, !P5 ;  /* 0x000000ff1c247207 */ /* 0x000fe20006800000 */
[----:B------:R-:W-:Y:S01]  /*2770*/  IMAD R32, R32, 0x2, R31 ;  /* 0x0000000220207824 */ /* 0x000fe200078e021f */
[----:B------:R-:W-:Y:S01]  /*2780*/  ISETP.NE.U32.AND P5, PT, R17, RZ, PT ;  /* 0x000000ff1100720c */ /* 0x000fe20003fa5070 */
[----:B------:R-:W-:Y:S01]  /*2790*/  IMAD R17, R139, UR17, RZ ;  /* 0x000000118b117c24 */ /* 0x000fe2000f8e02ff */
[----:B------:R-:W-:Y:S01]  /*27a0*/  @!P1 LOP3.LUT R16, RZ, R140, RZ, 0x33, !PT ;  /* 0x0000008cff109212 */ /* 0x000fe200078e33ff */
[----:B------:R-:W-:Y:S01]  /*27b0*/  IMAD R33, R33, 0x2, R32 ;  /* 0x0000000221217824 */ /* 0x000fe200078e0220 */
[----:B------:R-:W-:Y:S01]  /*27c0*/  ISETP.NE.U32.AND P1, PT, R36, RZ, PT ;  /* 0x000000ff2400720c */ /* 0x000fe20003f25070 */
[----:B------:R-:W-:Y:S01]  /*27d0*/  IMAD.U32 R36, RZ, RZ, UR16 ;  /* 0x00000010ff247e24 */ /* 0x000fe2000f8e00ff */
[----:B------:R-:W-:Y:S01]  /*27e0*/  LEA R161, P2, R17, UR10, 0x2 ;  /* 0x0000000a11a17c11 */ /* 0x000fe2000f8410ff */
[----:B------:R-:W-:Y:S01]  /*27f0*/  IMAD R34, R34, 0x2, R33 ;  /* 0x0000000222227824 */ /* 0x000fe200078e0221 */
[----:B------:R-:W-:Y:S01]  /*2800*/  ULDC UR17, c[0x0][0x230] ;  /* 0x00008c0000117ab9 */ /* 0x000fe20000000800 */
[----:B------:R-:W-:Y:S01]  /*2810*/  IMAD R16, R16, R27, RZ ;  /* 0x0000001b10107224 */ /* 0x000fe200078e02ff */
[----:B------:R-:W-:Y:S01]  /*2820*/  LEA R70, P6, R56, R161, 0x2 ;  /* 0x000000a138467211 */ /* 0x000fe200078c10ff */
[----:B------:R-:W-:-:S02]  /*2830*/  IMAD R35, R35, 0x2, R34 ;  /* 0x0000000223237824 */ /* 0x000fc400078e0222 */
[----:B------:R-:W-:Y:S02]  /*2840*/  IMAD R236, R236, UR5, RZ ;  /* 0x00000005ecec7c24 */ /* 0x000fe4000f8e02ff */
[----:B------:R-:W-:Y:S01]  /*2850*/  IMAD R27, R18, 0x2, R35 ;  /* 0x00000002121b7824 */ /* 0x000fe200078e0223 */
[----:B------:R-:W-:Y:S01]  /*2860*/  LEA.HI.X.SX32 R18, R17, UR11, 0x2, P2 ;  /* 0x0000000b11127c11 */ /* 0x000fe200090f16ff */
[----:B------:R-:W-:Y:S01]  /*2870*/  IMAD R237, R237, UR5, RZ ;  /* 0x00000005eded7c24 */ /* 0x000fe2000f8e02ff */
[----:B------:R-:W-:Y:S01]  /*2880*/  LEA R96, P2, R16, UR8, 0x2 ;  /* 0x0000000810607c11 */ /* 0x000fe2000f8410ff */
[----:B------:R-:W-:Y:S01]  /*2890*/  IMAD R36, R36, 0x2, R27 ;  /* 0x0000000224247824 */ /* 0x000fe200078e021b */
[----:B------:R-:W-:Y:S01]  /*28a0*/  LEA.HI.X.SX32 R71, R56, R18, 0x2, P6 ;  /* 0x0000001238477211 */ /* 0x000fe200030f16ff */
[----:B------:R-:W-:Y:S01]  /*28b0*/  IMAD R233, R138, UR5, RZ ;  /* 0x000000058ae97c24 */ /* 0x000fe2000f8e02ff */
[----:B------:R-:W-:Y:S01]  /*28c0*/  LEA.HI.X.SX32 R162, R16, UR9, 0x2, P2 ;  /* 0x0000000910a27c11 */ /* 0x000fe200090f16ff */
[----:B------:R-:W-:Y:S01]  /*28d0*/  IMAD R37, R37, 0x2, R36 ;  /* 0x0000000225257824 */ /* 0x000fe200078e0224 */
[-C--:B------:R-:W-:Y:S01]  /*28e0*/  LEA R100, P4, R22, R96.reuse, 0x2 ;  /* 0x0000006016647211 */ /* 0x080fe200078810ff */
[----:B------:R-:W-:Y:S01]  /*28f0*/  IMAD R232, R142, UR5, RZ ;  /* 0x000000058ee87c24 */ /* 0x000fe2000f8e02ff */
[----:B------:R-:W-:Y:S01]  /*2900*/  LEA R98, P2, R20, R96, 0x2 ;  /* 0x0000006014627211 */ /* 0x000fe200078410ff */
[----:B------:R-:W-:Y:S01]  /*2910*/  IMAD R38, R38, 0x2, R37 ;  /* 0x0000000226267824 */ /* 0x000fe200078e0225 */
[----:B------:R-:W-:Y:S01]  /*2920*/  LEA.HI.X.SX32 R101, R22, R162, 0x2, P4 ;  /* 0x000000a216657211 */ /* 0x000fe200020f16ff */
[----:B------:R-:W-:Y:S01]  /*2930*/  IMAD R231, R144, UR5, RZ ;  /* 0x0000000590e77c24 */ /* 0x000fe2000f8e02ff */
[----:B------:R-:W-:Y:S01]  /*2940*/  LEA R104, P4, R19, R96, 0x2 ;  /* 0x0000006013687211 */ /* 0x000fe200078810ff */
[----:B------:R-:W-:Y:S01]  /*2950*/  IMAD R39, R39, 0x2, R38 ;  /* 0x0000000227277824 */ /* 0x000fe200078e0226 */
[-C--:B------:R-:W-:Y:S01]  /*2960*/  LEA.HI.X.SX32 R99, R20, R162.reuse, 0x2, P2 ;  /* 0x000000a214637211 */ /* 0x080fe200010f16ff */
[----:B------:R-:W-:Y:S01]  /*2970*/  IMAD R230, R146, UR5, RZ ;  /* 0x0000000592e67c24 */ /* 0x000fe2000f8e02ff */
[----:B------:R-:W-:Y:S01]  /*2980*/  LEA.HI.X.SX32 R105, R19, R162, 0x2, P4 ;  /* 0x000000a213697211 */ /* 0x000fe200020f16ff */
[----:B------:R-:W-:Y:S01]  /*2990*/  IMAD R40, R40, 0x2, R39 ;  /* 0x0000000228287824 */ /* 0x000fe200078e0227 */
[-C--:B------:R-:W-:Y:S01]  /*29a0*/  LEA R102, P2, R24, R96.reuse, 0x2 ;  /* 0x0000006018667211 */ /* 0x080fe200078410ff */
[----:B------:R-:W-:Y:S01]  /*29b0*/  IMAD R229, R148, UR5, RZ ;  /* 0x0000000594e57c24 */ /* 0x000fe2000f8e02ff */
[C---:B------:R-:W-:Y:S01]  /*29c0*/  LEA R108, P4, R23.reuse, R96, 0x2 ;  /* 0x00000060176c7211 */ /* 0x040fe200078810ff */
[----:B------:R-:W-:Y:S01]  /*29d0*/  IMAD R228, R150, UR5, RZ ;  /* 0x0000000596e47c24 */ /* 0x000fe2000f8e02ff */
[-C--:B------:R-:W-:Y:S01]  /*29e0*/  LEA.HI.X.SX32 R103, R24, R162.reuse, 0x2, P2 ;  /* 0x000000a218677211 */ /* 0x080fe200010f16ff */
[----:B------:R-:W-:Y:S01]  /*29f0*/  IMAD R227, R152, UR5, RZ ;  /* 0x0000000598e37c24 */ /* 0x000fe2000f8e02ff */
[----:B------:R-:W-:Y:S01]  /*2a00*/  LEA.HI.X.SX32 R109, R23, R162, 0x2, P4 ;  /* 0x000000a2176d7211 */ /* 0x000fe200020f16ff */
[----:B------:R-:W-:Y:S01]  /*2a10*/  IMAD R226, R154, UR5, RZ ;  /* 0x000000059ae27c24 */ /* 0x000fe2000f8e02ff */
[-C--:B------:R-:W-:Y:S01]  /*2a20*/  LEA R106, P2, R21, R96.reuse, 0x2 ;  /* 0x00000060156a7211 */ /* 0x080fe200078410ff */
[----:B------:R-:W-:Y:S01]  /*2a30*/  IMAD R225, R156, UR5, RZ ;  /* 0x000000059ce17c24 */ /* 0x000fe2000f8e02ff */
[----:B------:R-:W-:Y:S01]  /*2a40*/  LEA R112, P4, R29, R96, 0x2 ;  /* 0x000000601d707211 */ /* 0x000fe200078810ff */
[----:B------:R-:W-:Y:S01]  /*2a50*/  IMAD R224, R158, UR5, RZ ;  /* 0x000000059ee07c24 */ /* 0x000fe2000f8e02ff */
[-C--:B------:R-:W-:Y:S01]  /*2a60*/  LEA.HI.X.SX32 R107, R21, R162.reuse, 0x2, P2 ;  /* 0x000000a2156b7211 */ /* 0x080fe200010f16ff */
[----:B------:R-:W-:Y:S01]  /*2a70*/  IMAD R235, R235, UR5, RZ ;  /* 0x00000005ebeb7c24 */ /* 0x000fe2000f8e02ff */
[----:B------:R-:W-:Y:S01]  /*2a80*/  LEA.HI.X.SX32 R113, R29, R162, 0x2, P4 ;  /* 0x000000a21d717211 */ /* 0x000fe200020f16ff */
[----:B------:R-:W-:Y:S01]  /*2a90*/  IMAD R223, R160, UR5, RZ ;  /* 0x00000005a0df7c24 */ /* 0x000fe2000f8e02ff */
[----:B------:R-:W-:-:S02]  /*2aa0*/  LEA R110, P2, R25, R96, 0x2 ;  /* 0x00000060196e7211 */ /* 0x000fc400078410ff */
[----:B------:R-:W-:Y:S02]  /*2ab0*/  LEA R116, P4, R31, R96, 0x2 ;  /* 0x000000601f747211 */ /* 0x000fe400078810ff */
[-C--:B------:R-:W-:Y:S02]  /*2ac0*/  LEA.HI.X.SX32 R111, R25, R162.reuse, 0x2, P2 ;  /* 0x000000a2196f7211 */ /* 0x080fe400010f16ff */
[----:B------:R-:W-:Y:S02]  /*2ad0*/  LEA.HI.X.SX32 R117, R31, R162, 0x2, P4 ;  /* 0x000000a21f757211 */ /* 0x000fe400020f16ff */
[CC--:B------:R-:W-:Y:S02]  /*2ae0*/  LEA R114, P2, R30.reuse, R96.reuse, 0x2 ;  /* 0x000000601e727211 */ /* 0x0c0fe400078410ff */
[----:B------:R-:W-:Y:S02]  /*2af0*/  LEA R120, P4, R33, R96, 0x2 ;  /* 0x0000006021787211 */ /* 0x000fe400078810ff */
[----:B------:R-:W-:-:S02]  /*2b00*/  LEA.HI.X.SX32 R115, R30, R162, 0x2, P2 ;  /* 0x000000a21e737211 */ /* 0x000fc400010f16ff */
[----:B------:R-:W-:Y:S02]  /*2b10*/  LEA.HI.X.SX32 R121, R33, R162, 0x2, P4 ;  /* 0x000000a221797211 */ /* 0x000fe400020f16ff */
[CC--:B------:R-:W-:Y:S02]  /*2b20*/  LEA R118, P2, R32.reuse, R96.reuse, 0x2 ;  /* 0x0000006020767211 */ /* 0x0c0fe400078410ff */
[C---:B------:R-:W-:Y:S02]  /*2b30*/  LEA R124, P4, R35.reuse, R96, 0x2 ;  /* 0x00000060237c7211 */ /* 0x040fe400078810ff */
[-C--:B------:R-:W-:Y:S02]  /*2b40*/  LEA.HI.X.SX32 R119, R32, R162.reuse, 0x2, P2 ;  /* 0x000000a220777211 */ /* 0x080fe400010f16ff */
[----:B------:R-:W-:Y:S02]  /*2b50*/  LEA.HI.X.SX32 R125, R35, R162, 0x2, P4 ;  /* 0x000000a2237d7211 */ /* 0x000fe400020f16ff */
        /* <DEDUP_REMOVED lines=11> */
[----:B------:R-:W-:Y:S01]  /*2c10*/  LEA.HI.X.SX32 R137, R40, R162, 0x2, P4 ;  /* 0x000000a228897211 */ /* 0x000fe200020f16ff */
[----:B------:R-:W-:Y:S01]  /*2c20*/  VIADD R40, R26, 0xffffffc0 ;  /* 0xffffffc01a287836 */ /* 0x000fe20000000000 */
[----:B------:R-:W-:-:S02]  /*2c30*/  LEA R134, P2, R39, R96, 0x2 ;  /* 0x0000006027867211 */ /* 0x000fc400078410ff */
[C---:B------:R-:W-:Y:S02]  /*2c40*/  LEA R76, P4, R4.reuse, R96, 0x2 ;  /* 0x00000060044c7211 */ /* 0x040fe400078810ff */
[-C--:B------:R-:W-:Y:S02]  /*2c50*/  LEA.HI.X.SX32 R135, R39, R162.reuse, 0x2, P2 ;  /* 0x000000a227877211 */ /* 0x080fe400010f16ff */
[----:B------:R-:W-:Y:S02]  /*2c60*/  LEA.HI.X.SX32 R77, R4, R162, 0x2, P4 ;  /* 0x000000a2044d7211 */ /* 0x000fe400020f16ff */
[-C--:B------:R-:W-:Y:S02]  /*2c70*/  LEA R74, P2, R62, R96.reuse, 0x2 ;  /* 0x000000603e4a7211 */ /* 0x080fe400078410ff */
        /* <DEDUP_REMOVED lines=8> */
[C---:B------:R-:W-:Y:S02]  /*2d00*/  LEA R88, P4, R10.reuse, R96, 0x2 ;  /* 0x000000600a587211 */ /* 0x040fe400078810ff */
[-C--:B------:R-:W-:Y:S02]  /*2d10*/  LEA.HI.X.SX32 R83, R7, R162.reuse, 0x2, P2 ;  /* 0x000000a207537211 */ /* 0x080fe400010f16ff */
[----:B------:R-:W-:Y:S02]  /*2d20*/  LEA.HI.X.SX32 R89, R10, R162, 0x2, P4 ;  /* 0x000000a20a597211 */ /* 0x000fe400020f16ff */
[CC--:B------:R-:W-:Y:S02]  /*2d30*/  LEA R86, P2, R9.reuse, R96.reuse, 0x2 ;  /* 0x0000006009567211 */ /* 0x0c0fe400078410ff */
[----:B------:R-:W-:Y:S02]  /*2d40*/  LEA R92, P4, R12, R96, 0x2 ;  /* 0x000000600c5c7211 */ /* 0x000fe400078810ff */
[----:B------:R-:W-:-:S02]  /*2d50*/  LEA.HI.X.SX32 R87, R9, R162, 0x2, P2 ;  /* 0x000000a209577211 */ /* 0x000fc400010f16ff */
[----:B------:R-:W-:Y:S02]  /*2d60*/  LEA.HI.X.SX32 R93, R12, R162, 0x2, P4 ;  /* 0x000000a20c5d7211 */ /* 0x000fe400020f16ff */
[C---:B------:R-:W-:Y:S02]  /*2d70*/  LEA R90, P2, R11.reuse, R96, 0x2 ;  /* 0x000000600b5a7211 */ /* 0x040fe400078410ff */
[CC--:B------:R-:W-:Y:S02]  /*2d80*/  LEA R68, P4, R60.reuse, R161.reuse, 0x2 ;  /* 0x000000a13c447211 */ /* 0x0c0fe400078810ff */
[----:B------:R-:W-:Y:S02]  /*2d90*/  LEA.HI.X.SX32 R91, R11, R162, 0x2, P2 ;  /* 0x000000a20b5b7211 */ /* 0x000fe400010f16ff */
[----:B------:R-:W-:Y:S02]  /*2da0*/  LEA.HI.X.SX32 R69, R60, R18, 0x2, P4 ;  /* 0x000000123c457211 */ /* 0x000fe400020f16ff */
[----:B------:R-:W-:-:S02]  /*2db0*/  LEA R72, P2, R58, R161, 0x2 ;  /* 0x000000a13a487211 */ /* 0x000fc400078410ff */
[CC--:B------:R-:W-:Y:S02]  /*2dc0*/  LEA R48, P4, R251.reuse, R161.reuse, 0x2 ;  /* 0x000000a1fb307211 */ /* 0x0c0fe400078810ff */
[-C--:B------:R-:W-:Y:S02]  /*2dd0*/  LEA R38, P6, R250, R161.reuse, 0x2 ;  /* 0x000000a1fa267211 */ /* 0x080fe400078c10ff */
[-C--:B------:R-:W-:Y:S02]  /*2de0*/  LEA.HI.X.SX32 R73, R58, R18.reuse, 0x2, P2 ;  /* 0x000000123a497211 */ /* 0x080fe400010f16ff */
[----:B------:R-:W-:Y:S02]  /*2df0*/  LEA.HI.X.SX32 R49, R251, R18, 0x2, P4 ;  /* 0x00000012fb317211 */ /* 0x000fe400020f16ff */
[-C--:B-1----:R-:W-:Y:S02]  /*2e00*/  LEA R58, P2, R252, R161.reuse, 0x2 ;  /* 0x000000a1fc3a7211 */ /* 0x082fe400078410ff */
[----:B--2---:R-:W-:-:S02]  /*2e10*/  LEA R56, P4, R248, R161, 0x2 ;  /* 0x000000a1f8387211 */ /* 0x004fc400078810ff */
[-C--:B------:R-:W-:Y:S02]  /*2e20*/  LEA.HI.X.SX32 R39, R250, R18.reuse, 0x2, P6 ;  /* 0x00000012fa277211 */ /* 0x080fe400030f16ff */
[-C--:B------:R-:W-:Y:S02]  /*2e30*/  LEA R46, P6, R247, R161.reuse, 0x2 ;  /* 0x000000a1f72e7211 */ /* 0x080fe400078c10ff */
[-C--:B------:R-:W-:Y:S02]  /*2e40*/  LEA.HI.X.SX32 R59, R252, R18.reuse, 0x2, P2 ;  /* 0x00000012fc3b7211 */ /* 0x080fe400010f16ff */
[----:B------:R-:W-:Y:S02]  /*2e50*/  LEA.HI.X.SX32 R57, R248, R18, 0x2, P4 ;  /* 0x00000012f8397211 */ /* 0x000fe400020f16ff */
[-C--:B------:R-:W-:Y:S02]  /*2e60*/  LEA R66, P2, R249, R161.reuse, 0x2 ;  /* 0x000000a1f9427211 */ /* 0x080fe400078410ff */
[----:B------:R-:W-:-:S02]  /*2e70*/  LEA R64, P4, R245, R161, 0x2 ;  /* 0x000000a1f5407211 */ /* 0x000fc400078810ff */
        /* <DEDUP_REMOVED lines=18> */
[----:B------:R-:W-:Y:S02]  /*2fa0*/  LEA.HI.X.SX32 R35, R238, R18, 0x2, P6 ;  /* 0x00000012ee237211 */ /* 0x000fe400030f16ff */
[----:B------:R-:W-:Y:S02]  /*2fb0*/  ISETP.GE.AND P6, PT, R212, R26, PT ;  /* 0x0000001ad400720c */ /* 0x000fe40003fc6270 */
[-C--:B------:R-:W-:Y:S02]  /*2fc0*/  LEA.HI.X.SX32 R53, R240, R18.reuse, 0x2, P2 ;  /* 0x00000012f0357211 */ /* 0x080fe400010f16ff */
[----:B------:R-:W-:Y:S02]  /*2fd0*/  LEA.HI.X.SX32 R51, R236, R18, 0x2, P4 ;  /* 0x00000012ec337211 */ /* 0x000fe400020f16ff */
[----:B------:R-:W-:Y:S02]  /*2fe0*/  LEA R60, P2, R237, R161, 0x2 ;  /* 0x000000a1ed3c7211 */ /* 0x000fe400078410ff */
[----:B------:R-:W-:-:S02]  /*2ff0*/  ISETP.GE.AND P4, PT, R210, R26, PT ;  /* 0x0000001ad200720c */ /* 0x000fc40003f86270 */
[C---:B------:R-:W-:Y:S02]  /*3000*/  SEL R19, R28.reuse, RZ, !P6 ;  /* 0x000000ff1c137207 */ /* 0x040fe40007000000 */
[----:B------:R-:W-:Y:S02]  /*3010*/  LEA.HI.X.SX32 R61, R237, R18, 0x2, P2 ;  /* 0x00000012ed3d7211 */ /* 0x000fe400010f16ff */
[----:B------:R-:W-:Y:S02]  /*3020*/  SEL R21, R28, RZ, !P4 ;  /* 0x000000ff1c157207 */ /* 0x000fe40006000000 */
[----:B------:R-:W-:Y:S02]  /*3030*/  ISETP.GE.AND P2, PT, R211, R26, PT ;  /* 0x0000001ad300720c */ /* 0x000fe40003f46270 */
[----:B------:R-:W-:Y:S01]  /*3040*/  ISETP.NE.U32.AND P4, PT, R19, RZ, PT ;  /* 0x000000ff1300720c */ /* 0x000fe20003f85070 */
[----:B------:R-:W-:Y:S01]  /*3050*/  VIADD R19, R2, UR7 ;  /* 0x0000000702137c36 */ /* 0x000fe20008000000 */
[----:B------:R-:W-:-:S02]  /*3060*/  LEA R94, P6, R13, R96, 0x2 ;  /* 0x000000600d5e7211 */ /* 0x000fc400078c10ff */
[----:B------:R-:W-:Y:S02]  /*3070*/  SEL R20, R28, RZ, !P2 ;  /* 0x000000ff1c147207 */ /* 0x000fe40005000000 */
[C---:B------:R-:W-:Y:S01]  /*3080*/  LEA R96, P2, R14.reuse, R96, 0x2 ;  /* 0x000000600e607211 */ /* 0x040fe200078410ff */
[----:B------:R-:W-:Y:S01]  /*3090*/  @!PT LDS RZ, [RZ] ;  /* 0x00000000fffff984 */ /* 0x000fe20000000800 */
[----:B------:R-:W-:Y:S01]  /*30a0*/  @!PT LDS RZ, [RZ] ;  /* 0x00000000fffff984 */ /* 0x000fe20000000800 */
[----:B------:R-:W-:Y:S01]  /*30b0*/  @!PT LDS RZ, [RZ] ;  /* 0x00000000fffff984 */ /* 0x000fe20000000800 */
[----:B------:R1:W-:Y:S01]  /*30c0*/  LDGSTS.E [R19], desc[UR22][R74.64], P3 ;  /* 0x000000004a137fae */ /* 0x0003e20009921856 */
[----:B------:R-:W-:Y:S02]  /*30d0*/  ISETP.GE.AND P3, PT, R209, R26, PT ;  /* 0x0000001ad100720c */ /* 0x000fe40003f66270 */
[----:B------:R-:W-:Y:S01]  /*30e0*/  LEA.HI.X.SX32 R97, R14, R162, 0x2, P2 ;  /* 0x000000a20e617211 */ /* 0x000fe200010f16ff */
[----:B------:R2:W-:Y:S01]  /*30f0*/  LDGSTS.E [R19+0x8], desc[UR22][R76.64], P5 ;  /* 0x000080004c137fae */ /* 0x0005e2000a921856 */
[----:B------:R-:W-:Y:S02]  /*3100*/  ISETP.NE.U32.AND P2, PT, R20, RZ, PT ;  /* 0x000000ff1400720c */ /* 0x000fe40003f45070 */
[----:B------:R-:W-:Y:S01]  /*3110*/  ISETP.GE.AND P5, PT, R208, R26, PT ;  /* 0x0000001ad000720c */ /* 0x000fe20003fa6270 */
[----:B------:R-:W-:Y:S01]  /*3120*/  LDGSTS.E [R19+0x2000], desc[UR22][R106.64], P1 ;  /* 0x020000006a137fae */ /* 0x000fe20008921856 */
[----:B------:R-:W-:-:S02]  /*3130*/  SEL R20, R28, RZ, !P3 ;  /* 0x000000ff1c147207 */ /* 0x000fc40005800000 */
[----:B------:R-:W-:Y:S01]  /*3140*/  LEA.HI.X.SX32 R95, R13, R162, 0x2, P6 ;  /* 0x000000a20d5f7211 */ /* 0x000fe200030f16ff */
[----:B------:R-:W-:Y:S01]  /*3150*/  LDGSTS.E [R19+0x2008], desc[UR22][R108.64], P4 ;  /* 0x020080006c137fae */ /* 0x000fe2000a121856 */
[-C--:B------:R-:W-:Y:S02]  /*3160*/  ISETP.GE.AND P3, PT, R207, R26.reuse, PT ;  /* 0x0000001acf00720c */ /* 0x080fe40003f66270 */
[----:B------:R-:W-:Y:S02]  /*3170*/  ISETP.NE.U32.AND P6, PT, R21, RZ, PT ;  /* 0x000000ff1500720c */ /* 0x000fe40003fc5070 */
[----:B------:R-:W-:Y:S02]  /*3180*/  SEL R21, R28, RZ, !P5 ;  /* 0x000000ff1c157207 */ /* 0x000fe40006800000 */
[----:B------:R-:W-:Y:S02]  /*3190*/  ISETP.NE.U32.AND P1, PT, R20, RZ, PT ;  /* 0x000000ff1400720c */ /* 0x000fe40003f25070 */
[----:B------:R-:W-:-:S02]  /*31a0*/  ISETP.GE.AND P5, PT, R206, R26, PT ;  /* 0x0000001ace00720c */ /* 0x000fc40003fa6270 */
[----:B------:R-:W-:Y:S02]  /*31b0*/  SEL R20, R28, RZ, !P3 ;  /* 0x000000ff1c147207 */ /* 0x000fe40005800000 */
[----:B------:R-:W-:Y:S02]  /*31c0*/  LOP3.LUT R22, R2, 0x10, RZ, 0x3c, !PT ;  /* 0x0000001002167812 */ /* 0x000fe400078e3cff */
[----:B------:R-:W-:Y:S02]  /*31d0*/  ISETP.NE.U32.AND P3, PT, R21, RZ, PT ;  /* 0x000000ff1500720c */ /* 0x000fe40003f65070 */
[----:B------:R-:W-:Y:S02]  /*31e0*/  SEL R21, R28, RZ, !P5 ;  /* 0x000000ff1c157207 */ /* 0x000fe40006800000 */
[----:B------:R-:W-:Y:S01]  /*31f0*/  ISETP.NE.U32.AND P5, PT, R20, RZ, PT ;  /* 0x000000ff1400720c */ /* 0x000fe20003fa5070 */
[----:B------:R-:W-:Y:S01]  /*3200*/  VIADD R20, R22, UR7 ;  /* 0x0000000716147c36 */ /* 0x000fe20008000000 */
[----:B------:R-:W-:-:S02]  /*3210*/  ISETP.NE.U32.AND P4, PT, R21, RZ, PT ;  /* 0x000000ff1500720c */ /* 0x000fc40003f85070 */
[----:B------:R-:W-:Y:S02]  /*3220*/  LOP3.LUT R23, R2, 0x20, RZ, 0x3c, !PT ;  /* 0x0000002002177812 */ /* 0x000fe400078e3cff */
[----:B------:R3:W-:Y:S01]  /*3230*/  LDGSTS.E [R20], desc[UR22][R78.64], P2 ;  /* 0x000000004e147fae */ /* 0x0007e20009121856 */
[-C--:B------:R-:W-:Y:S02]  /*3240*/  ISETP.GE.AND P2, PT, R205, R26.reuse, PT ;  /* 0x0000001acd00720c */ /* 0x080fe40003f46270 */
[----:B------:R-:W-:Y:S01]  /*3250*/  LOP3.LUT R162, R0, 0x34, RZ, 0xfc, !PT ;  /* 0x0000003400a27812 */ /* 0x000fe200078efcff */
[----:B------:R4:W-:Y:S01]  /*3260*/  LDGSTS.E [R20+0x8], desc[UR22][R80.64], P6 ;  /* 0x0000800050147fae */ /* 0x0009e2000b121856 */
[----:B------:R-:W-:Y:S02]  /*3270*/  SEL R21, R28, RZ, !P2 ;  /* 0x000000ff1c157207 */ /* 0x000fe40005000000 */
[----:B------:R-:W-:Y:S01]  /*3280*/  ISETP.GE.AND P2, PT, R203, R26, PT ;  /* 0x0000001acb00720c */ /* 0x000fe20003f46270 */
[----:B------:R-:W-:Y:S01]  /*3290*/  LDGSTS.E [R20+0x2000], desc[UR22][R110.64], P1 ;  /* 0x020000006e147fae */ /* 0x000fe20008921856 */
[----:B------:R-:W-:-:S02]  /*32a0*/  ISETP.NE.U32.AND P1, PT, R21, RZ, PT ;  /* 0x000000ff1500720c */ /* 0x000fc40003f25070 */
[----:B------:R-:W-:Y:S01]  /*32b0*/  SEL R21, R28, RZ, !P2 ;  /* 0x000000ff1c157207 */ /* 0x000fe20005000000 */
[----:B------:R-:W-:Y:S01]  /*32c0*/  LDGSTS.E [R20+0x2008], desc[UR22][R112.64], P3 ;  /* 0x0200800070147fae */ /* 0x000fe20009921856 */
[-C--:B------:R-:W-:Y:S02]  /*32d0*/  ISETP.GE.AND P6, PT, R204, R26.reuse, PT ;  /* 0x0000001acc00720c */ /* 0x080fe40003fc6270 */
[----:B------:R-:W-:Y:S01]  /*32e0*/  ISETP.NE.U32.AND P3, PT, R21, RZ, PT ;  /* 0x000000ff1500720c */ /* 0x000fe20003f65070 */
[----:B------:R-:W-:Y:S01]  /*32f0*/  VIADD R21, R23, UR7 ;  /* 0x0000000717157c36 */ /* 0x000fe20008000000 */
[----:B------:R-:W-:Y:S02]  /*3300*/  SEL R22, R28, RZ, !P6 ;  /* 0x000000ff1c167207 */ /* 0x000fe40007000000 */
[----:B------:R-:W-:Y:S02]  /*3310*/  ISETP.GE.AND P6, PT, R202, R26, PT ;  /* 0x0000001aca00720c */ /* 0x000fe40003fc6270 */
[----:B------:R-:W-:Y:S01]  /*3320*/  ISETP.NE.U32.AND P2, PT, R22, RZ, PT ;  /* 0x000000ff1600720c */ /* 0x000fe20003f45070 */
[----:B------:R5:W-:Y:S01]  /*3330*/  LDGSTS.E [R21], desc[UR22][R82.64], P5 ;  /* 0x0000000052157fae */ /* 0x000be2000a921856 */
[----:B------:R-:W-:-:S02]  /*3340*/  SEL R22, R28, RZ, !P6 ;  /* 0x000000ff1c167207 */ /* 0x000fc40007000000 */
[-C--:B------:R-:W-:Y:S01]  /*3350*/  ISETP.GE.AND P5, PT, R201, R26.reuse, PT ;  /* 0x0000001ac900720c */ /* 0x080fe20003fa6270 */
[----:B------:R5:W-:Y:S01]  /*3360*/  LDGSTS.E [R21+0x8], desc[UR22][R84.64], P4 ;  /* 0x0000800054157fae */ /* 0x000be2000a121856 */
[----:B------:R-:W-:Y:S02]  /*3370*/  ISETP.NE.U32.AND P6, PT, R22, RZ, PT ;  /* 0x000000ff1600720c */ /* 0x000fe40003fc5070 */
[----:B------:R-:W-:Y:S01]  /*3380*/  SEL R22, R28, RZ, !P5 ;  /* 0x000000ff1c167207 */ /* 0x000fe20006800000 */
[----:B------:R-:W-:Y:S01]  /*3390*/  LDGSTS.E [R21+0x2000], desc[UR22][R114.64], P1 ;  /* 0x0200000072157fae */ /* 0x000fe20008921856 */
[----:B------:R-:W-:Y:S02]  /*33a0*/  ISETP.GE.AND P5, PT, R199, R26, PT ;  /* 0x0000001ac700720c */ /* 0x000fe40003fa6270 */
[----:B------:R-:W-:Y:S01]  /*33b0*/  ISETP.NE.U32.AND P1, PT, R22, RZ, PT ;  /* 0x000000ff1600720c */ /* 0x000fe20003f25070 */
[----:B------:R-:W-:Y:S01]  /*33c0*/  LDGSTS.E [R21+0x2008], desc[UR22][R116.64], P2 ;  /* 0x0200800074157fae */ /* 0x000fe20009121856 */
[----:B------:R-:W-:-:S02]  /*33d0*/  SEL R22, R28, RZ, !P5 ;  /* 0x000000ff1c167207 */ /* 0x000fc40006800000 */
        /* <DEDUP_REMOVED lines=11> */
[-C--:B------:R-:W-:Y:S01]  /*3490*/  ISETP.GE.AND P6, PT, R166, R26.reuse, PT ;  /* 0x0000001aa600720c */ /* 0x080fe20003fc6270 */
[----:B------:R-:W-:Y:S01]  /*34a0*/  LDGSTS.E [R22+0x2000], desc[UR22][R118.64], P1 ;  /* 0x0200000076167fae */ /* 0x000fe20008921856 */
[C---:B------:R-:W-:Y:S02]  /*34b0*/  SEL R23, R28.reuse, RZ, !P3 ;  /* 0x000000ff1c177207 */ /* 0x040fe40005800000 */
[----:B------:R-:W-:Y:S01]  /*34c0*/  ISETP.GE.AND P3, PT, R165, R26, PT ;  /* 0x0000001aa500720c */ /* 0x000fe20003f66270 */
[----:B------:R-:W-:Y:S01]  /*34d0*/  LDGSTS.E [R22+0x2008], desc[UR22][R120.64], P5 ;  /* 0x0200800078167fae */ /* 0x000fe2000a921856 */
[----:B------:R-:W-:-:S02]  /*34e0*/  SEL R24, R28, RZ, !P6 ;  /* 0x000000ff1c187207 */ /* 0x000fc40007000000 */
[----:B------:R-:W-:Y:S02]  /*34f0*/  ISETP.NE.U32.AND P1, PT, R23, RZ, PT ;  /* 0x000000ff1700720c */ /* 0x000fe40003f25070 */
[----:B------:R-:W-:Y:S02]  /*3500*/  ISETP.GE.AND P6, PT, R163, R26, PT ;  /* 0x0000001aa300720c */ /* 0x000fe40003fc6270 */
[----:B------:R-:W-:Y:S02]  /*3510*/  SEL R23, R28, RZ, !P3 ;  /* 0x000000ff1c177207 */ /* 0x000fe40005800000 */
[----:B------:R-:W-:Y:S02]  /*3520*/  LOP3.LUT R143, R2, 0x40, RZ, 0x3c, !PT ;  /* 0x00000040028f7812 */ /* 0x000fe400078e3cff */
[----:B------:R-:W-:Y:S02]  /*3530*/  ISETP.NE.U32.AND P3, PT, R24, RZ, PT ;  /* 0x000000ff1800720c */ /* 0x000fe40003f65070 */
[----:B------:R-:W-:-:S02]  /*3540*/  SEL R24, R28, RZ, !P6 ;  /* 0x000000ff1c187207 */ /* 0x000fc40007000000 */
[----:B------:R-:W-:Y:S01]  /*3550*/  ISETP.NE.U32.AND P6, PT, R23, RZ, PT ;  /* 0x000000ff1700720c */ /* 0x000fe20003fc5070 */
[----:B------:R-:W-:Y:S01]  /*3560*/  VIADD R23, R143, UR7 ;  /* 0x000000078f177c36 */ /* 0x000fe20008000000 */
[----:B------:R-:W-:Y:S02]  /*3570*/  ISETP.NE.U32.AND P5, PT, R24, RZ, PT ;  /* 0x000000ff1800720c */ /* 0x000fe40003fa5070 */
[----:B------:R-:W-:Y:S02]  /*3580*/  LOP3.LUT R143, R2, 0x50, RZ, 0x3c, !PT ;  /* 0x00000050028f7812 */ /* 0x000fe400078e3cff */
[----:B------:R5:W-:Y:S01]  /*3590*/  LDGSTS.E [R23], desc[UR22][R90.64], P2 ;  /* 0x000000005a177fae */ /* 0x000be20009121856 */
[----:B------:R-:W-:-:S03]  /*35a0*/  ISETP.GE.AND P2, PT, R162, R26, PT ;  /* 0x0000001aa200720c */ /* 0x000fc60003f46270 */
[----:B------:R5:W-:Y:S01]  /*35b0*/  LDGSTS.E [R23+0x8], desc[UR22][R92.64], P4 ;  /* 0x000080005c177fae */ /* 0x000be2000a121856 */
[----:B------:R-:W-:Y:S02]  /*35c0*/  SEL R24, R28, RZ, !P2 ;  /* 0x000000ff1c187207 */ /* 0x000fe40005000000 */
[-C--:B------:R-:W-:Y:S01]  /*35d0*/  ISETP.GE.AND P2, PT, R157, R26.reuse, PT ;  /* 0x0000001a9d00720c */ /* 0x080fe20003f46270 */
[----:B------:R-:W-:Y:S01]  /*35e0*/  LDGSTS.E [R23+0x2000], desc[UR22][R122.64], P1 ;  /* 0x020000007a177fae */ /* 0x000fe20008921856 */
[----:B------:R-:W-:Y:S02]  /*35f0*/  ISETP.NE.U32.AND P1, PT, R24, RZ, PT ;  /* 0x000000ff1800720c */ /* 0x000fe40003f25070 */
[----:B------:R-:W-:Y:S01]  /*3600*/  SEL R24, R28, RZ, !P2 ;  /* 0x000000ff1c187207 */ /* 0x000fe20005000000 */
[----:B------:R-:W-:Y:S01]  /*3610*/  LDGSTS.E [R23+0x2008], desc[UR22][R124.64], P3 ;  /* 0x020080007c177fae */ /* 0x000fe20009921856 */
[----:B------:R-:W-:Y:S02]  /*3620*/  ISETP.GE.AND P4, PT, R159, R26, PT ;  /* 0x0000001a9f00720c */ /* 0x000fe40003f86270 */
[----:B------:R-:W-:Y:S01]  /*3630*/  ISETP.NE.U32.AND P3, PT, R24, RZ, PT ;  /* 0x000000ff1800720c */ /* 0x000fe20003f65070 */
[----:B------:R-:W-:Y:S01]  /*3640*/  VIADD R24, R143, UR7 ;  /* 0x000000078f187c36 */ /* 0x000fe20008000000 */
[----:B------:R-:W-:-:S02]  /*3650*/  SEL R25, R28, RZ, !P4 ;  /* 0x000000ff1c197207 */ /* 0x000fc40006000000 */
[-C--:B------:R-:W-:Y:S02]  /*3660*/  ISETP.GE.AND P4, PT, R155, R26.reuse, PT ;  /* 0x0000001a9b00720c */ /* 0x080fe40003f86270 */
[----:B------:R-:W-:Y:S01]  /*3670*/  ISETP.NE.U32.AND P2, PT, R25, RZ, PT ;  /* 0x000000ff1900720c */ /* 0x000fe20003f45070 */
[----:B------:R5:W-:Y:S01]  /*3680*/  LDGSTS.E [R24], desc[UR22][R94.64], P6 ;  /* 0x000000005e187fae */ /* 0x000be2000b121856 */
[C---:B------:R-:W-:Y:S02]  /*3690*/  SEL R25, R28.reuse, RZ, !P4 ;  /* 0x000000ff1c197207 */ /* 0x040fe40006000000 */
[-C--:B------:R-:W-:Y:S01]  /*36a0*/  ISETP.GE.AND P6, PT, R153, R26.reuse, PT ;  /* 0x0000001a9900720c */ /* 0x080fe20003fc6270 */
[----:B------:R5:W-:Y:S01]  /*36b0*/  LDGSTS.E [R24+0x8], desc[UR22][R96.64], P5 ;  /* 0x0000800060187fae */ /* 0x000be2000a921856 */
[----:B------:R-:W-:Y:S02]  /*36c0*/  ISETP.NE.U32.AND P4, PT, R25, RZ, PT ;  /* 0x000000ff1900720c */ /* 0x000fe40003f85070 */
[----:B------:R-:W-:Y:S01]  /*36d0*/  ISETP.GE.AND P5, PT, R151, R26, PT ;  /* 0x0000001a9700720c */ /* 0x000fe20003fa6270 */
[----:B------:R-:W-:Y:S01]  /*36e0*/  LDGSTS.E [R24+0x2000], desc[UR22][R126.64], P1 ;  /* 0x020000007e187fae */ /* 0x000fe20008921856 */
[----:B------:R-:W-:-:S02]  /*36f0*/  SEL R25, R28, RZ, !P6 ;  /* 0x000000ff1c197207 */ /* 0x000fc40007000000 */
[-C--:B------:R-:W-:Y:S01]  /*3700*/  ISETP.GE.AND P6, PT, R149, R26.reuse, PT ;  /* 0x0000001a9500720c */ /* 0x080fe20003fc6270 */
[----:B------:R-:W-:Y:S01]  /*3710*/  LDGSTS.E [R24+0x2008], desc[UR22][R128.64], P2 ;  /* 0x0200800080187fae */ /* 0x000fe20009121856 */
[C---:B------:R-:W-:Y:S02]  /*3720*/  SEL R27, R28.reuse, RZ, !P5 ;  /* 0x000000ff1c1b7207 */ /* 0x040fe40006800000 */
[----:B------:R-:W-:Y:S02]  /*3730*/  ISETP.NE.U32.AND P1, PT, R25, RZ, PT ;  /* 0x000000ff1900720c */ /* 0x000fe40003f25070 */
[----:B------:R-:W-:Y:S02]  /*3740*/  ISETP.GE.AND P5, PT, R147, R26, PT ;  /* 0x0000001a9300720c */ /* 0x000fe40003fa6270 */
[----:B------:R-:W-:Y:S02]  /*3750*/  SEL R25, R28, RZ, !P6 ;  /* 0x000000ff1c197207 */ /* 0x000fe40007000000 */
[----:B------:R-:W-:-:S02]  /*3760*/  LOP3.LUT R143, R2, 0x60, RZ, 0x3c, !PT ;  /* 0x00000060028f7812 */ /* 0x000fc400078e3cff */
[----:B------:R-:W-:Y:S02]  /*3770*/  ISETP.NE.U32.AND P6, PT, R27, RZ, PT ;  /* 0x000000ff1b00720c */ /* 0x000fe40003fc5070 */
[----:B------:R-:W-:Y:S02]  /*3780*/  SEL R27, R28, RZ, !P5 ;  /* 0x000000ff1c1b7207 */ /* 0x000fe40006800000 */
[----:B------:R-:W-:Y:S01]  /*3790*/  ISETP.NE.U32.AND P5, PT, R25, RZ, PT ;  /* 0x000000ff1900720c */ /* 0x000fe20003fa5070 */
[----:B------:R-:W-:Y:S01]  /*37a0*/  VIADD R25, R143, UR7 ;  /* 0x000000078f197c36 */ /* 0x000fe20008000000 */
[----:B------:R-:W-:Y:S02]  /*37b0*/  LOP3.LUT R143, R0, 0x3e, RZ, 0xfc, !PT ;  /* 0x0000003e008f7812 */ /* 0x000fe400078efcff */
[----:B------:R-:W-:Y:S02]  /*37c0*/  ISETP.NE.U32.AND P2, PT, R27, RZ, PT ;  /* 0x000000ff1b00720c */ /* 0x000fe40003f45070 */
[----:B------:R5:W-:Y:S01]  /*37d0*/  LDGSTS.E [R25], desc[UR22][R98.64], P3 ;  /* 0x0000000062197fae */ /* 0x000be20009921856 */
[----:B------:R-:W-:-:S03]  /*37e0*/  ISETP.GE.AND P3, PT, R145, R26, PT ;  /* 0x0000001a9100720c */ /* 0x000fc60003f66270 */
[----:B------:R5:W-:Y:S01]  /*37f0*/  LDGSTS.E [R25+0x8], desc[UR22][R100.64], P4 ;  /* 0x0000800064197fae */ /* 0x000be2000a121856 */
[----:B------:R-:W-:Y:S02]  /*3800*/  ISETP.GE.AND P4, PT, R143, R26, PT ;  /* 0x0000001a8f00720c */ /* 0x000fe40003f86270 */
[C---:B------:R-:W-:Y:S01]  /*3810*/  SEL R26, R28.reuse, RZ, !P3 ;  /* 0x000000ff1c1a7207 */ /* 0x040fe20005800000 */
[----:B------:R-:W-:Y:S01]  /*3820*/  LDGSTS.E [R25+0x2000], desc[UR22][R130.64], P1 ;  /* 0x0200000082197fae */ /* 0x000fe20008921856 */
[----:B------:R-:W-:Y:S02]  /*3830*/  SEL R28, R28, RZ, !P4 ;  /* 0x000000ff1c1c7207 */ /* 0x000fe40006000000 */
[----:B------:R-:W-:Y:S01]  /*3840*/  ISETP.GE.AND P4, PT, R214, R40, PT ;  /* 0x00000028d600720c */ /* 0x000fe20003f86270 */
[----:B------:R-:W-:Y:S01]  /*3850*/  LDGSTS.E [R25+0x2008], desc[UR22][R132.64], P6 ;  /* 0x0200800084197fae */ /* 0x000fe2000b121856 */
[----:B------:R-:W-:Y:S02]  /*3860*/  LOP3.LUT R214, R2, 0x70, RZ, 0x3c, !PT ;  /* 0x0000007002d67812 */ /* 0x000fe400078e3cff */
[----:B------:R-:W-:-:S02]  /*3870*/  ISETP.NE.U32.AND P3, PT, R26, RZ, PT ;  /* 0x000000ff1a00720c */ /* 0x000fc40003f65070 */
[----:B------:R-:W-:Y:S01]  /*3880*/  SEL R218, RZ, 0x4, P4 ;  /* 0x00000004ffda7807 */ /* 0x000fe20002000000 */
[----:B------:R-:W-:Y:S01]  /*3890*/  VIADD R26, R214, UR7 ;  /* 0x00000007d61a7c36 */ /* 0x000fe20008000000 */
[----:B------:R-:W-:Y:S02]  /*38a0*/  ISETP.NE.U32.AND P4, PT, R28, RZ, PT ;  /* 0x000000ff1c00720c */ /* 0x000fe40003f85070 */
[-C--:B------:R-:W-:Y:S02]  /*38b0*/  ISETP.GE.AND P1, PT, R0, R40.reuse, PT ;  /* 0x000000280000720c */ /* 0x080fe40003f26270 */
[----:B------:R5:W-:Y:S02]  /*38c0*/  LDGSTS.E [R26], desc[UR22][R102.64], P5 ;  /* 0x00000000661a7fae */ /* 0x000be4000a921856 */
[----:B------:R-:W-:Y:S02]  /*38d0*/  SEL R219, RZ, 0x4, P1 ;  /* 0x00000004ffdb7807 */ /* 0x000fe40000800000 */
[----:B------:R5:W-:Y:S01]  /*38e0*/  LDGSTS.E [R26+0x8], desc[UR22][R104.64], P2 ;  /* 0x00008000681a7fae */ /* 0x000be20009121856 */
[----:B------:R-:W-:-:S02]  /*38f0*/  ISETP.GE.AND P2, PT, R213, R40, PT ;  /* 0x00000028d500720c */ /* 0x000fc40003f46270 */
[----:B------:R-:W-:Y:S01]  /*3900*/  ISETP.GT.AND P1, PT, R15, 0x7f, PT ;  /* 0x0000007f0f00780c */ /* 0x000fe20003f24270 */
[----:B------:R5:W-:Y:S01]  /*3910*/  LDGSTS.E [R26+0x2000], desc[UR22][R134.64], P3 ;  /* 0x02000000861a7fae */ /* 0x000be20009921856 */
[----:B------:R-:W-:Y:S02]  /*3920*/  SEL R217, RZ, 0x4, P2 ;  /* 0x00000004ffd97807 */ /* 0x000fe40001000000 */
[-C--:B------:R-:W-:Y:S01]  /*3930*/  ISETP.GE.AND P2, PT, R210, R40.reuse, PT ;  /* 0x00000028d200720c */ /* 0x080fe20003f46270 */
[----:B------:R5:W-:Y:S01]  /*3940*/  LDGSTS.E [R26+0x2008], desc[UR22][R136.64], P4 ;  /* 0x02008000881a7fae */ /* 0x000be2000a121856 */
[-C--:B------:R-:W-:Y:S02]  /*3950*/  ISETP.GE.AND P3, PT, R212, R40.reuse, PT ;  /* 0x00000028d400720c */ /* 0x080fe40003f66270 */
[----:B------:R-:W-:Y:S01]  /*3960*/  SEL R214, RZ, 0x4, P2 ;  /* 0x00000004ffd67807 */ /* 0x000fe20001000000 */
[----:B------:R-:W0:Y:S01]  /*3970*/  LDGDEPBAR ;  /* 0x00000000000079af */ /* 0x000e220000000000 */
[----:B------:R-:W-:-:S02]  /*3980*/  ISETP.GE.AND P2, PT, R207, R40, PT ;  /* 0x00000028cf00720c */ /* 0x000fc40003f46270 */
[-C--:B------:R-:W-:Y:S02]  /*3990*/  ISETP.GE.AND P4, PT, R211, R40.reuse, PT ;  /* 0x00000028d300720c */ /* 0x080fe40003f86270 */
[----:B------:R-:W-:Y:S02]  /*39a0*/  SEL R211, RZ, 0x4, P2 ;  /* 0x00000004ffd37807 */ /* 0x000fe40001000000 */
[-C--:B------:R-:W-:Y:S02]  /*39b0*/  ISETP.GE.AND P2, PT, R204, R40.reuse, PT ;  /* 0x00000028cc00720c */ /* 0x080fe40003f46270 */
[----:B------:R-:W-:Y:S02]  /*39c0*/  SEL R216, RZ, 0x4, P3 ;  /* 0x00000004ffd87807 */ /* 0x000fe40001800000 */
[----:B------:R-:W-:Y:S02]  /*39d0*/  SEL R215, RZ, 0x4, P4 ;  /* 0x00000004ffd77807 */ /* 0x000fe40002000000 */
[----:B------:R-:W-:-:S02]  /*39e0*/  ISETP.GE.AND P3, PT, R209, R40, PT ;  /* 0x00000028d100720c */ /* 0x000fc40003f66270 */
[-C--:B------:R-:W-:Y:S02]  /*39f0*/  ISETP.GE.AND P4, PT, R208, R40.reuse, PT ;  /* 0x00000028d000720c */ /* 0x080fe40003f86270 */
[----:B------:R-:W-:Y:S02]  /*3a00*/  SEL R208, RZ, 0x4, P2 ;  /* 0x00000004ffd07807 */ /* 0x000fe40001000000 */
[-C--:B------:R-:W-:Y:S02]  /*3a10*/  ISETP.GE.AND P2, PT, R202, R40.reuse, PT ;  /* 0x00000028ca00720c */ /* 0x080fe40003f46270 */
[----:B------:R-:W-:Y:S02]  /*3a20*/  SEL R213, RZ, 0x4, P3 ;  /* 0x00000004ffd57807 */ /* 0x000fe40001800000 */
[----:B------:R-:W-:Y:S02]  /*3a30*/  ISETP.GE.AND P3, PT, R206, R40, PT ;  /* 0x00000028ce00720c */ /* 0x000fe40003f66270 */
[----:B------:R-:W-:-:S02]  /*3a40*/  SEL R206, RZ, 0x4, P2 ;  /* 0x00000004ffce7807 */ /* 0x000fc40001000000 */
[-C--:B------:R-:W-:Y:S02]  /*3a50*/  ISETP.GE.AND P2, PT, R200, R40.reuse, PT ;  /* 0x00000028c800720c */ /* 0x080fe40003f46270 */
[----:B------:R-:W-:Y:S02]  /*3a60*/  SEL R210, RZ, 0x4, P3 ;  /* 0x00000004ffd27807 */ /* 0x000fe40001800000 */
[----:B------:R-:W-:Y:S02]  /*3a70*/  SEL R204, RZ, 0x4, P2 ;  /* 0x00000004ffcc7807 */ /* 0x000fe40001000000 */
[-C--:B------:R-:W-:Y:S02]  /*3a80*/  ISETP.GE.AND P2, PT, R198, R40.reuse, PT ;  /* 0x00000028c600720c */ /* 0x080fe40003f46270 */
        /* <DEDUP_REMOVED lines=14> */
[----:B------:R-:W-:Y:S02]  /*3b70*/  SEL R166, RZ, 0x4, P2 ;  /* 0x00000004ffa67807 */ /* 0x000fe40001000000 */
[-C--:B------:R-:W-:Y:S02]  /*3b80*/  ISETP.GE.AND P3, PT, R167, R40.reuse, PT ;  /* 0x00000028a700720c */ /* 0x080fe40003f66270 */
[-C--:B------:R-:W-:Y:S02]  /*3b90*/  ISETP.GE.AND P2, PT, R155, R40.reuse, PT ;  /* 0x000000289b00720c */ /* 0x080fe40003f46270 */
[----:B------:R-:W-:Y:S02]  /*3ba0*/  SEL R201, RZ, 0x4, P3 ;  /* 0x00000004ffc97807 */ /* 0x000fe40001800000 */
[----:B------:R-:W-:Y:S02]  /*3bb0*/  SEL R27, RZ, 0x4, P2 ;  /* 0x00000004ff1b7807 */ /* 0x000fe40001000000 */
[----:B------:R-:W-:-:S02]  /*3bc0*/  ISETP.GE.AND P3, PT, R165, R40, PT ;  /* 0x00000028a500720c */ /* 0x000fc40003f66270 */
        /* <DEDUP_REMOVED lines=16> */
[----:B------:R-:W-:Y:S01]  /*3cd0*/  ISETP.GE.AND P2, PT, R139, R40, PT ;  /* 0x000000288b00720c */ /* 0x000fe20003f46270 */
[----:B------:R-:W-:Y:S01]  /*3ce0*/  IMAD.U32 R139, RZ, RZ, UR28 ;  /* 0x0000001cff8b7e24 */ /* 0x000fe2000f8e00ff */
[----:B------:R-:W-:-:S02]  /*3cf0*/  SEL R209, RZ, 0x4, P4 ;  /* 0x00000004ffd17807 */ /* 0x000fc40002000000 */
[----:B------:R-:W-:Y:S01]  /*3d00*/  SEL R29, RZ, 0x4, P3 ;  /* 0x00000004ff1d7807 */ /* 0x000fe20001800000 */
[----:B-1----:R-:W-:Y:S01]  /*3d10*/  IMAD.WIDE R74, R139, 0x4, R74 ;  /* 0x000000048b4a7825 */ /* 0x002fe200078e024a */
[----:B------:R-:W-:Y:S02]  /*3d20*/  SEL R163, RZ, 0x4, P2 ;  /* 0x00000004ffa37807 */ /* 0x000fe40001000000 */
[----:B------:R-:W-:Y:S01]  /*3d30*/  SEL R219, R219, RZ, P1 ;  /* 0x000000ffdbdb7207 */ /* 0x000fe20000800000 */
[----:B--2---:R-:W-:Y:S01]  /*3d40*/  IMAD.WIDE R76, R139, 0x4, R76 ;  /* 0x000000048b4c7825 */ /* 0x004fe200078e024c */
[----:B------:R-:W-:Y:S02]  /*3d50*/  SEL R218, R218, RZ, P1 ;  /* 0x000000ffdada7207 */ /* 0x000fe40000800000 */
[----:B------:R-:W-:Y:S01]  /*3d60*/  SEL R217, R217, RZ, P1 ;  /* 0x000000ffd9d97207 */ /* 0x000fe20000800000 */
[----:B---3--:R-:W-:Y:S01]  /*3d70*/  IMAD.WIDE R78, R139, 0x4, R78 ;  /* 0x000000048b4e7825 */ /* 0x008fe200078e024e */
[----:B------:R-:W-:-:S02]  /*3d80*/  SEL R216, R216, RZ, P1 ;  /* 0x000000ffd8d87207 */ /* 0x000fc40000800000 */
[----:B------:R-:W-:Y:S01]  /*3d90*/  SEL R215, R215, RZ, P1 ;  /* 0x000000ffd7d77207 */ /* 0x000fe20000800000 */
[----:B----4-:R-:W-:Y:S01]  /*3da0*/  IMAD.WIDE R80, R139, 0x4, R80 ;  /* 0x000000048b507825 */ /* 0x010fe200078e0250 */
[----:B------:R-:W-:Y:S02]  /*3db0*/  SEL R214, R214, RZ, P1 ;  /* 0x000000ffd6d67207 */ /* 0x000fe40000800000 */
[----:B------:R-:W-:Y:S01]  /*3dc0*/  SEL R213, R213, RZ, P1 ;  /* 0x000000ffd5d57207 */ /* 0x000fe20000800000 */
[----:B-----5:R-:W-:Y:S01]  /*3dd0*/  IMAD.WIDE R82, R139, 0x4, R82 ;  /* 0x000000048b527825 */ /* 0x020fe200078e0252 */
[----:B------:R-:W-:Y:S02]  /*3de0*/  SEL R212, R212, RZ, P1 ;  /* 0x000000ffd4d47207 */ /* 0x000fe40000800000 */
[----:B------:R-:W-:Y:S01]  /*3df0*/  SEL R211, R211, RZ, P1 ;  /* 0x000000ffd3d37207 */ /* 0x000fe20000800000 */
[----:B------:R-:W-:Y:S01]  /*3e00*/  IMAD.WIDE R84, R139, 0x4, R84 ;  /* 0x000000048b547825 */ /* 0x000fe200078e0254 */
[----:B------:R-:W-:-:S02]  /*3e10*/  SEL R210, R210, RZ, P1 ;  /* 0x000000ffd2d27207 */ /* 0x000fc40000800000 */
[----:B------:R-:W-:Y:S01]  /*3e20*/  SEL R209, R209, RZ, P1 ;  /* 0x000000ffd1d17207 */ /* 0x000fe20000800000 */
[----:B------:R-:W-:Y:S01]  /*3e30*/  IMAD.WIDE R86, R139, 0x4, R86 ;  /* 0x000000048b567825 */ /* 0x000fe200078e0256 */
[----:B------:R-:W-:Y:S02]  /*3e40*/  SEL R208, R208, RZ, P1 ;  /* 0x000000ffd0d07207 */ /* 0x000fe40000800000 */
[----:B------:R-:W-:Y:S01]  /*3e50*/  SEL R207, R207, RZ, P1 ;  /* 0x000000ffcfcf7207 */ /* 0x000fe20000800000 */
[----:B------:R-:W-:Y:S01]  /*3e60*/  IMAD.WIDE R88, R139, 0x4, R88 ;  /* 0x000000048b587825 */ /* 0x000fe200078e0258 */
        /* <DEDUP_REMOVED lines=30> */
[----:B------:R-:W-:-:S02]  /*4050*/  LEA R138, P1, R233, R161, 0x2 ;  /* 0x000000a1e98a7211 */ /* 0x000fc400078210ff */
[----:B------:R-:W-:Y:S01]  /*4060*/  LEA R40, P2, R235, R161, 0x2 ;  /* 0x000000a1eb287211 */ /* 0x000fe200078410ff */
[----:B------:R-:W-:Y:S01]  /*4070*/  IMAD.WIDE R110, R139, 0x4, R110 ;  /* 0x000000048b6e7825 */ /* 0x000fe200078e026e */
[----:B------:R-:W-:Y:S02]  /*4080*/  ISETP.NE.U32.AND P3, PT, R29, RZ, PT ;  /* 0x000000ff1d00720c */ /* 0x000fe40003f65070 */
[----:B------:R-:W-:Y:S01]  /*4090*/  LEA.HI.X.SX32 R41, R235, R18, 0x2, P2 ;  /* 0x00000012eb297211 */ /* 0x000fe200010f16ff */
[C---:B------:R-:W-:Y:S01]  /*40a0*/  IMAD.WIDE R112, R139.reuse, 0x4, R112 ;  /* 0x000000048b707825 */ /* 0x040fe200078e0270 */
[----:B------:R-:W-:Y:S02]  /*40b0*/  ISETP.NE.U32.AND P2, PT, R28, RZ, PT ;  /* 0x000000ff1c00720c */ /* 0x000fe40003f45070 */
[----:B------:R-:W-:Y:S01]  /*40c0*/  ISETP.NE.U32.AND P4, PT, R30, RZ, PT ;  /* 0x000000ff1e00720c */ /* 0x000fe20003f85070 */
[----:B------:R-:W-:Y:S01]  /*40d0*/  IMAD.WIDE R114, R139, 0x4, R114 ;  /* 0x000000048b727825 */ /* 0x000fe200078e0272 */
[----:B------:R-:W-:-:S02]  /*40e0*/  ISETP.NE.U32.AND P5, PT, R31, RZ, PT ;  /* 0x000000ff1f00720c */ /* 0x000fc40003fa5070 */
[----:B------:R-:W-:Y:S01]  /*40f0*/  ISETP.NE.U32.AND P6, PT, R162, RZ, PT ;  /* 0x000000ffa200720c */ /* 0x000fe20003fc5070 */
[----:B------:R-:W-:Y:S01]  /*4100*/  IMAD.WIDE R116, R139, 0x4, R116 ;  /* 0x000000048b747825 */ /* 0x000fe200078e0274 */
[----:B------:R-:W-:-:S03]  /*4110*/  LOP3.LUT R162, R0, 0x4, RZ, 0xfc, !PT ;  /* 0x0000000400a27812 */ /* 0x000fc600078efcff */
[----:B------:R-:W-:-:S04]  /*4120*/  IMAD.WIDE R118, R139, 0x4, R118 ;  /* 0x000000048b767825 */ /* 0x000fc800078e0276 */
        /* <DEDUP_REMOVED lines=8> */
[----:B------:R-:W-:Y:S01]  /*41b0*/  IMAD.WIDE R136, R139, 0x4, R136 ;  /* 0x000000048b887825 */ /* 0x000fe200078e0288 */
[----:B------:R-:W-:Y:S02]  /*41c0*/  LEA.HI.X.SX32 R139, R233, R18, 0x2, P1 ;  /* 0x00000012e98b7211 */ /* 0x000fe400008f16ff */
[----:B------:R-:W-:-:S04]  /*41d0*/  LEA R142, P1, R232, R161, 0x2 ;  /* 0x000000a1e88e7211 */ /* 0x000fc800078210ff */
        /* <DEDUP_REMOVED lines=18> */
[----:B------:R-:W-:Y:S01]  /*4300*/  LEA.HI.X.SX32 R161, R223, R18, 0x2, P1 ;  /* 0x00000012dfa17211 */ /* 0x000fe200008f16ff */
[----:B------:R-:W-:Y:S01]  /*4310*/  VIADD R18, R3, UR7 ;  /* 0x0000000703127c36 */ /* 0x000fe20008000000 */
[----:B------:R-:W-:Y:S02]  /*4320*/  ISETP.NE.U32.AND P1, PT, R163, RZ, PT ;  /* 0x000000ffa300720c */ /* 0x000fe40003f25070 */
[----:B------:R-:W-:Y:S02]  /*4330*/  LOP3.LUT R163, R3, 0x20, RZ, 0x3c, !PT ;  /* 0x0000002003a37812 */ /* 0x000fe400078e3cff */
[----:B------:R1:W-:Y:S03]  /*4340*/  LDGSTS.E [R18+0x14000], desc[UR22][R72.64], P0 ;  /* 0x1400000048127fae */ /* 0x0003e60008121856 */
[----:B------:R-:W-:Y:S01]  /*4350*/  VIADD R28, R163, UR7 ;  /* 0x00000007a31c7c36 */ /* 0x000fe20008000000 */
[----:B------:R2:W-:Y:S01]  /*4360*/  LDGSTS.E [R18+0x14400], desc[UR22][R48.64], P0 ;  /* 0x1440000030127fae */ /* 0x0005e20008121856 */
[----:B------:R-:W-:-:S03]  /*4370*/  LOP3.LUT R163, R3, 0x40, RZ, 0x3c, !PT ;  /* 0x0000004003a37812 */ /* 0x000fc600078e3cff */
[----:B------:R3:W-:Y:S01]  /*4380*/  LDGSTS.E [R18+0x14800], desc[UR22][R46.64], P0 ;  /* 0x148000002e127fae */ /* 0x0007e20008121856 */
[----:B------:R-:W-:Y:S01]  /*4390*/  @P1 LOP3.LUT R164, R164, 0x10000000, RZ, 0xfc, !PT ;  /* 0x10000000a4a41812 */ /* 0x000fe200078efcff */
[----:B------:R-:W-:Y:S01]  /*43a0*/  VIADD R29, R163, UR7 ;  /* 0x00000007a31d7c36 */ /* 0x000fe20008000000 */
[----:B------:R-:W-:Y:S01]  /*43b0*/  LOP3.LUT R163, R3, 0x60, RZ, 0x3c, !PT ;  /* 0x0000006003a37812 */ /* 0x000fe200078e3cff */
[----:B------:R4:W-:Y:S01]  /*43c0*/  LDGSTS.E [R18+0x14c00], desc[UR22][R44.64], P0 ;  /* 0x14c000002c127fae */ /* 0x0009e20008121856 */
[----:B------:R-:W-:Y:S02]  /*43d0*/  LOP3.LUT R164, R164, 0xdfffffff, RZ, 0xc0, !PT ;  /* 0xdfffffffa4a47812 */ /* 0x000fe400078ec0ff */
[----:B------:R-:W-:Y:S01]  /*43e0*/  ISETP.NE.U32.AND P1, PT, R218, RZ, PT ;  /* 0x000000ffda00720c */ /* 0x000fe20003f25070 */
[----:B------:R5:W-:Y:S01]  /*43f0*/  LDGSTS.E [R18+0x15000], desc[UR22][R42.64], P0 ;  /* 0x150000002a127fae */ /* 0x000be20008121856 */
[----:B------:R-:W-:Y:S01]  /*4400*/  VIADD R30, R163, UR7 ;  /* 0x00000007a31e7c36 */ /* 0x000fe20008000000 */
[----:B------:R-:W-:-:S02]  /*4410*/  @P2 LOP3.LUT R164, R164, 0x20000000, RZ, 0xfc, !PT ;  /* 0x20000000a4a42812 */ /* 0x000fc400078efcff */
[----:B------:R5:W-:Y:S01]  /*4420*/  LDGSTS.E [R18+0x15400], desc[UR22][R40.64], P0 ;  /* 0x1540000028127fae */ /* 0x000be20008121856 */
[----:B------:R-:W-:Y:S02]  /*4430*/  ISETP.NE.U32.AND P2, PT, R219, RZ, PT ;  /* 0x000000ffdb00720c */ /* 0x000fe40003f45070 */
[----:B------:R-:W-:Y:S01]  /*4440*/  LOP3.LUT R164, R164, 0xbfffffff, RZ, 0xc0, !PT ;  /* 0xbfffffffa4a47812 */ /* 0x000fe200078ec0ff */
[----:B------:R5:W-:Y:S01]  /*4450*/  LDGSTS.E [R18+0x15800], desc[UR22][R146.64], P0 ;  /* 0x1580000092127fae */ /* 0x000be20008121856 */
[----:B------:R-:W-:Y:S02]  /*4460*/  LOP3.LUT R163, R0, 0x2, RZ, 0xfc, !PT ;  /* 0x0000000200a37812 */ /* 0x000fe400078efcff */
[----:B------:R-:W-:Y:S01]  /*4470*/  @P3 LOP3.LUT R164, R164, 0x40000000, RZ, 0xfc, !PT ;  /* 0x40000000a4a43812 */ /* 0x000fe200078efcff */
[----:B------:R5:W-:Y:S01]  /*4480*/  LDGSTS.E [R18+0x15c00], desc[UR22][R154.64], P0 ;  /* 0x15c000009a127fae */ /* 0x000be20008121856 */
[----:B------:R-:W-:Y:S02]  /*4490*/  ISETP.NE.U32.AND P3, PT, R216, RZ, PT ;  /* 0x000000ffd800720c */ /* 0x000fe40003f65070 */
[C---:B------:R-:W-:Y:S01]  /*44a0*/  LOP3.LUT R219, R0.reuse, 0x2e, RZ, 0xfc, !PT ;  /* 0x0000002e00db7812 */ /* 0x040fe200078efcff */
[----:B------:R5:W-:Y:S01]  /*44b0*/  LDGSTS.E [R28+0x14100], desc[UR22][R68.64], P0 ;  /* 0x14100000441c7fae */ /* 0x000be20008121856 */
[----:B------:R-:W-:-:S02]  /*44c0*/  LOP3.LUT R218, R0, 0x12, RZ, 0xfc, !PT ;  /* 0x0000001200da7812 */ /* 0x000fc400078efcff */
[----:B------:R-:W-:Y:S01]  /*44d0*/  LOP3.LUT R216, R0, 0x1c, RZ, 0xfc, !PT ;  /* 0x0000001c00d87812 */ /* 0x000fe200078efcff */
[----:B------:R5:W-:Y:S04]  /*44e0*/  LDGSTS.E [R28+0x14500], desc[UR22][R38.64], P0 ;  /* 0x14500000261c7fae */ /* 0x000be80008121856 */
        /* <DEDUP_REMOVED lines=21> */
[----:B------:R5:W-:Y:S01]  /*4640*/  LDGSTS.E [R30+0x15f00], desc[UR22][R160.64], P0 ;  /* 0x15f00000a01e7fae */ /* 0x000be20008121856 */
[----:B------:R-:W-:-:S02]  /*4650*/  ISETP.NE.U32.AND P0, PT, R217, RZ, PT ;  /* 0x000000ffd900720c */ /* 0x000fc40003f05070 */
[C---:B------:R-:W-:Y:S01]  /*4660*/  LOP3.LUT R217, R0.reuse, 0x1a, RZ, 0xfc, !PT ;  /* 0x0000001a00d97812 */ /* 0x040fe200078efcff */
[----:B------:R-:W0:Y:S01]  /*4670*/  LDGDEPBAR ;  /* 0x00000000000079af */ /* 0x000e220000000000 */
[----:B------:R-:W-:Y:S06]  /*4680*/  BAR.SYNC.DEFER_BLOCKING 0x0 ;  /* 0x0000000000007b1d */ /* 0x000fec0000010000 */
[----:B------:R-:W-:Y:S01]  /*4690*/  @!PT LDS RZ, [RZ] ;  /* 0x00000000fffff984 */ /* 0x000fe20000000800 */
[----:B------:R-:W-:Y:S01]  /*46a0*/  @!PT LDS RZ, [RZ] ;  /* 0x00000000fffff984 */ /* 0x000fe20000000800 */
[----:B------:R-:W-:Y:S01]  /*46b0*/  @!PT LDS RZ, [RZ] ;  /* 0x00000000fffff984 */ /* 0x000fe20000000800 */
[----:B------:R5:W-:Y:S01]  /*46c0*/  LDGSTS.E [R19+0x4000], desc[UR22][R74.64], P2 ;  /* 0x040000004a137fae */ /* 0x000be20009121856 */
[----:B------:R-:W-:Y:S02]  /*46d0*/  ISETP.NE.U32.AND P2, PT, R215, RZ, PT ;  /* 0x000000ffd700720c */ /* 0x000fe40003f45070 */
[----:B------:R-:W-:Y:S01]  /*46e0*/  LOP3.LUT R215, R0, 0x1e, RZ, 0xfc, !PT ;  /* 0x0000001e00d77812 */ /* 0x000fe200078efcff */
[----:B------:R5:W-:Y:S01]  /*46f0*/  LDGSTS.E [R19+0x4008], desc[UR22][R76.64], P1 ;  /* 0x040080004c137fae */ /* 0x000be20008921856 */
[----:B------:R-:W-:-:S02]  /*4700*/  ISETP.NE.U32.AND P1, PT, R214, RZ, PT ;  /* 0x000000ffd600720c */ /* 0x000fc40003f25070 */
[C---:B------:R-:W-:Y:S01]  /*4710*/  LOP3.LUT R214, R0.reuse, 0x20, RZ, 0xfc, !PT ;  /* 0x0000002000d67812 */ /* 0x040fe200078efcff */
[----:B------:R-:W-:Y:S01]  /*4720*/  LDGSTS.E [R19+0x6000], desc[UR22][R106.64], P0 ;  /* 0x060000006a137fae */ /* 0x000fe20008121856 */
[----:B------:R-:W-:Y:S02]  /*4730*/  ISETP.NE.U32.AND P0, PT, R213, RZ, PT ;  /* 0x000000ffd500720c */ /* 0x000fe40003f05070 */
[----:B------:R-:W-:Y:S01]  /*4740*/  LOP3.LUT R213, R0, 0x22, RZ, 0xfc, !PT ;  /* 0x0000002200d57812 */ /* 0x000fe200078efcff */
[----:B------:R-:W-:Y:S01]  /*4750*/  LDGSTS.E [R19+0x6008], desc[UR22][R108.64], P3 ;  /* 0x060080006c137fae */ /* 0x000fe20009921856 */
[----:B------:R-:W-:Y:S02]  /*4760*/  ISETP.NE.U32.AND P3, PT, R212, RZ, PT ;  /* 0x000000ffd400720c */ /* 0x000fe40003f65070 */
[----:B------:R-:W-:Y:S01]  /*4770*/  LOP3.LUT R212, R0, 0x24, RZ, 0xfc, !PT ;  /* 0x0000002400d47812 */ /* 0x000fe200078efcff */
[----:B------:R5:W-:Y:S01]  /*4780*/  LDGSTS.E [R20+0x4000], desc[UR22][R78.64], P2 ;  /* 0x040000004e147fae */ /* 0x000be20009121856 */
[----:B------:R-:W-:-:S02]  /*4790*/  ISETP.NE.U32.AND P2, PT, R211, RZ, PT ;  /* 0x000000ffd300720c */ /* 0x000fc40003f45070 */
[----:B------:R-:W-:Y:S01]  /*47a0*/  LOP3.LUT R211, R0, 0x26, RZ, 0xfc, !PT ;  /* 0x0000002600d37812 */ /* 0x000fe200078efcff */
[----:B------:R5:W-:Y:S01]  /*47b0*/  LDGSTS.E [R20+0x4008], desc[UR22][R80.64], P1 ;  /* 0x0400800050147fae */ /* 0x000be20008921856 */
[----:B------:R-:W-:Y:S02]  /*47c0*/  ISETP.NE.U32.AND P1, PT, R210, RZ, PT ;  /* 0x000000ffd200720c */ /* 0x000fe40003f25070 */
[C---:B------:R-:W-:Y:S01]  /*47d0*/  LOP3.LUT R210, R0.reuse, 0x28, RZ, 0xfc, !PT ;  /* 0x0000002800d27812 */ /* 0x040fe200078efcff */
[----:B------:R-:W-:Y:S01]  /*47e0*/  LDGSTS.E [R20+0x6000], desc[UR22][R110.64], P0 ;  /* 0x060000006e147fae */ /* 0x000fe20008121856 */
[----:B------:R-:W-:Y:S02]  /*47f0*/  ISETP.NE.U32.AND P0, PT, R209, RZ, PT ;  /* 0x000000ffd100720c */ /* 0x000fe40003f05070 */
[----:B------:R-:W-:Y:S01]  /*4800*/  LOP3.LUT R209, R0, 0x2a, RZ, 0xfc, !PT ;  /* 0x0000002a00d17812 */ /* 0x000fe200078efcff */
[----:B------:R-:W-:Y:S01]  /*4810*/  LDGSTS.E [R20+0x6008], desc[UR22][R112.64], P3 ;  /* 0x0600800070147fae */ /* 0x000fe20009921856 */
[----:B------:R-:W-:-:S02]  /*4820*/  ISETP.NE.U32.AND P3, PT, R208, RZ, PT ;  /* 0x000000ffd000720c */ /* 0x000fc40003f65070 */
[C---:B------:R-:W-:Y:S01]  /*4830*/  LOP3.LUT R208, R0.reuse, 0x2c, RZ, 0xfc, !PT ;  /* 0x0000002c00d07812 */ /* 0x040fe200078efcff */
[----:B------:R5:W-:Y:S01]  /*4840*/  LDGSTS.E [R21+0x4000], desc[UR22][R82.64], P2 ;  /* 0x0400000052157fae */ /* 0x000be20009121856 */
[----:B------:R-:W-:Y:S02]  /*4850*/  ISETP.NE.U32.AND P2, PT, R207, RZ, PT ;  /* 0x000000ffcf00720c */ /* 0x000fe40003f45070 */
[----:B------:R-:W-:Y:S01]  /*4860*/  LOP3.LUT R207, R0, 0x30, RZ, 0xfc, !PT ;  /* 0x0000003000cf7812 */ /* 0x000fe200078efcff */
[----:B------:R5:W-:Y:S01]  /*4870*/  LDGSTS.E [R21+0x4008], desc[UR22][R84.64], P1 ;  /* 0x0400800054157fae */ /* 0x000be20008921856 */
[----:B------:R-:W-:-:S03]  /*4880*/  ISETP.NE.U32.AND P1, PT, R206, RZ, PT ;  /* 0x000000ffce00720c */ /* 0x000fc60003f25070 */
[----:B------:R-:W-:Y:S01]  /*4890*/  LDGSTS.E [R21+0x6000], desc[UR22][R114.64], P0 ;  /* 0x0600000072157fae */ /* 0x000fe20008121856 */
[----:B------:R-:W-:-:S03]  /*48a0*/  ISETP.NE.U32.AND P0, PT, R205, RZ, PT ;  /* 0x000000ffcd00720c */ /* 0x000fc60003f05070 */
[----:B------:R-:W-:Y:S01]  /*48b0*/  LDGSTS.E [R21+0x6008], desc[UR22][R116.64], P3 ;  /* 0x0600800074157fae */ /* 0x000fe20009921856 */
[----:B------:R-:W-:-:S03]  /*48c0*/  ISETP.NE.U32.AND P3, PT, R204, RZ, PT ;  /* 0x000000ffcc00720c */ /* 0x000fc60003f65070 */
[----:B------:R5:W-:Y:S01]  /*48d0*/  LDGSTS.E [R22+0x4000], desc[UR22][R86.64], P2 ;  /* 0x0400000056167fae */ /* 0x000be20009121856 */
[----:B------:R-:W-:-:S03]  /*48e0*/  ISETP.NE.U32.AND P2, PT, R203, RZ, PT ;  /* 0x000000ffcb00720c */ /* 0x000fc60003f45070 */
        /* <DEDUP_REMOVED lines=11> */
[----:B------:R-:W-:Y:S01]  /*49a0*/  ISETP.NE.U32.AND P0, PT, R27, RZ, PT ;  /* 0x000000ff1b00720c */ /* 0x000fe20003f05070 */
[----:B------:R-:W-:Y:S02]  /*49b0*/  IMAD.U32 R27, RZ, RZ, UR12 ;  /* 0x0000000cff1b7e24 */ /* 0x000fe4000f8e00ff */
[----:B------:R-:W-:Y:S01]  /*49c0*/  LDGSTS.E [R23+0x6008], desc[UR22][R124.64], P3 ;  /* 0x060080007c177fae */ /* 0x000fe20009921856 */
[----:B------:R-:W-:Y:S01]  /*49d0*/  ISETP.NE.U32.AND P3, PT, R167, RZ, PT ;  /* 0x000000ffa700720c */ /* 0x000fe20003f65070 */
[C---:B-1----:R-:W-:Y:S02]  /*49e0*/  IMAD.WIDE R72, R27.reuse, 0x4, R72 ;  /* 0x000000041b487825 */ /* 0x042fe400078e0248 */
[----:B------:R1:W-:Y:S01]  /*49f0*/  LDGSTS.E [R24+0x4000], desc[UR22][R94.64], P2 ;  /* 0x040000005e187fae */ /* 0x0003e20009121856 */
[----:B------:R-:W-:Y:S01]  /*4a00*/  ISETP.NE.U32.AND P2, PT, R166, RZ, PT ;  /* 0x000000ffa600720c */ /* 0x000fe20003f45070 */
[----:B--2---:R-:W-:-:S02]  /*4a10*/  IMAD.WIDE R48, R27, 0x4, R48 ;  /* 0x000000041b307825 */ /* 0x004fc400078e0230 */
[----:B------:R2:W-:Y:S01]  /*4a20*/  LDGSTS.E [R24+0x4008], desc[UR22][R96.64], P1 ;  /* 0x0400800060187fae */ /* 0x0005e20008921856 */
[----:B------:R-:W-:Y:S01]  /*4a30*/  ISETP.NE.U32.AND P1, PT, R165, RZ, PT ;  /* 0x000000ffa500720c */ /* 0x000fe20003f25070 */
[----:B---3--:R-:W-:-:S04]  /*4a40*/  IMAD.WIDE R46, R27, 0x4, R46 ;  /* 0x000000041b2e7825 */ /* 0x008fc800078e022e */
[----:B------:R-:W-:Y:S01]  /*4a50*/  LDGSTS.E [R24+0x6000], desc[UR22][R126.64], P3 ;  /* 0x060000007e187fae */ /* 0x000fe20009921856 */
[C---:B------:R-:W-:Y:S01]  /*4a60*/  LOP3.LUT P3, RZ, R164.reuse, 0x40000000, RZ, 0xc0, !PT ;  /* 0x40000000a4ff7812 */ /* 0x040fe2000786c0ff */
[C---:B----4-:R-:W-:Y:S02]  /*4a70*/  IMAD.WIDE R44, R27.reuse, 0x4, R44 ;  /* 0x000000041b2c7825 */ /* 0x050fe400078e022c */
[----:B------:R-:W-:Y:S01]  /*4a80*/  LDGSTS.E [R24+0x6008], desc[UR22][R128.64], P2 ;  /* 0x0600800080187fae */ /* 0x000fe20009121856 */
[C---:B------:R-:W-:Y:S01]  /*4a90*/  LOP3.LUT P2, RZ, R164.reuse, 0x20000000, RZ, 0xc0, !PT ;  /* 0x20000000a4ff7812 */ /* 0x040fe2000784c0ff */
[C---:B-----5:R-:W-:Y:S02]  /*4aa0*/  IMAD.WIDE R42, R27.reuse, 0x4, R42 ;  /* 0x000000041b2a7825 */ /* 0x060fe400078e022a */
[----:B------:R3:W-:Y:S01]  /*4ab0*/  LDGSTS.E [R25+0x4000], desc[UR22][R98.64], P1 ;  /* 0x0400000062197fae */ /* 0x0007e20008921856 */
[C---:B------:R-:W-:Y:S01]  /*4ac0*/  LOP3.LUT P1, RZ, R164.reuse, 0x10000000, RZ, 0xc0, !PT ;  /* 0x10000000a4ff7812 */ /* 0x040fe2000782c0ff */
[C---:B------:R-:W-:Y:S01]  /*4ad0*/  IMAD.WIDE R40, R27.reuse, 0x4, R40 ;  /* 0x000000041b287825 */ /* 0x040fe200078e0228 */
[----:B------:R-:W-:Y:S01]  /*4ae0*/  LOP3.LUT R164, R164, 0xf7ffffff, RZ, 0xc0, !PT ;  /* 0xf7ffffffa4a47812 */ /* 0x000fe200078ec0ff */
[----:B------:R4:W-:Y:S01]  /*4af0*/  LDGSTS.E [R25+0x4008], desc[UR22][R100.64], P0 ;  /* 0x0400800064197fae */ /* 0x0009e20008121856 */
[----:B------:R-:W-:Y:S01]  /*4b00*/  ISETP.NE.U32.AND P0, PT, R234, RZ, PT ;  /* 0x000000ffea00720c */ /* 0x000fe20003f05070 */
[----:B------:R-:W-:Y:S01]  /*4b10*/  IMAD.WIDE R146, R27, 0x4, R146 ;  /* 0x000000041b927825 */ /* 0x000fe200078e0292 */
[----:B------:R-:W-:-:S03]  /*4b20*/  LOP3.LUT R234, R0, 0x32, RZ, 0xfc, !PT ;  /* 0x0000003200ea7812 */ /* 0x000fc600078efcff */
[----:B------:R-:W-:-:S04]  /*4b30*/  IMAD.WIDE R154, R27, 0x4, R154 ;  /* 0x000000041b9a7825 */ /* 0x000fc800078e029a */
[----:B------:R-:W-:-:S04]  /*4b40*/  IMAD.WIDE R68, R27, 0x4, R68 ;  /* 0x000000041b447825 */ /* 0x000fc800078e0244 */
[----:B------:R-:W-:Y:S01]  /*4b50*/  LDGSTS.E [R25+0x6000], desc[UR22][R130.64], P0 ;  /* 0x0600000082197fae */ /* 0x000fe20008121856 */
[C---:B------:R-:W-:Y:S01]  /*4b60*/  IMAD.WIDE R38, R27.reuse, 0x4, R38 ;  /* 0x000000041b267825 */ /* 0x040fe200078e0226 */
[----:B------:R-:W-:Y:S02]  /*4b70*/  ISETP.GE.AND P0, PT, R0, UR4, PT ;  /* 0x0000000400007c0c */ /* 0x000fe4000bf06270 */
[----:B------:R-:W-:Y:S01]  /*4b80*/  LDGSTS.E [R25+0x6008], desc[UR22][R132.64], P2 ;  /* 0x0600800084197fae */ /* 0x000fe20009121856 */
[----:B------:R-:W-:-:S03]  /*4b90*/  IMAD.WIDE R36, R27, 0x4, R36 ;  /* 0x000000041b247825 */ /* 0x000fc600078e0224 */
[----:B------:R5:W-:Y:S01]  /*4ba0*/  LDGSTS.E [R26+0x4000], desc[UR22][R102.64], P3 ;  /* 0x04000000661a7fae */ /* 0x000be20009921856 */
[----:B------:R-:W-:Y:S01]  /*4bb0*/  IMAD.WIDE R32, R27, 0x4, R32 ;  /* 0x000000041b207825 */ /* 0x000fe200078e0220 */
[----:B------:R-:W-:Y:S02]  /*4bc0*/  ISETP.GT.AND P3, PT, R15, 0xbf, PT ;  /* 0x000000bf0f00780c */ /* 0x000fe40003f64270 */
[----:B------:R5:W-:Y:S01]  /*4bd0*/  LDGSTS.E [R26+0x4008], desc[UR22][R104.64], P4 ;  /* 0x04008000681a7fae */ /* 0x000be2000a121856 */
[----:B------:R-:W-:-:S03]  /*4be0*/  IMAD.WIDE R34, R27, 0x4, R34 ;  /* 0x000000041b227825 */ /* 0x000fc600078e0222 */
[----:B------:R5:W-:Y:S01]  /*4bf0*/  LDGSTS.E [R26+0x6000], desc[UR22][R134.64], P5 ;  /* 0x06000000861a7fae */ /* 0x000be2000a921856 */
[----:B------:R-:W-:-:S03]  /*4c00*/  IMAD.WIDE R138, R27, 0x4, R138 ;  /* 0x000000041b8a7825 */ /* 0x000fc600078e028a */
[----:B------:R5:W-:Y:S01]  /*4c10*/  LDGSTS.E [R26+0x6008], desc[UR22][R136.64], P6 ;  /* 0x06008000881a7fae */ /* 0x000be2000b121856 */
[C---:B------:R-:W-:Y:S01]  /*4c20*/  IMAD.WIDE R148, R27.reuse, 0x4, R148 ;  /* 0x000000041b947825 */ /* 0x040fe200078e0294 */
[----:B------:R-:W-:Y:S02]  /*4c30*/  ISETP.GE.AND P6, PT, R212, UR4, PT ;  /* 0x00000004d4007c0c */ /* 0x000fe4000bfc6270 */
[----:B------:R-:W0:Y:S01]  /*4c40*/  LDGDEPBAR ;  /* 0x00000000000079af */ /* 0x000e220000000000 */
[C---:B------:R-:W-:Y:S01]  /*4c50*/  IMAD.WIDE R156, R27.reuse, 0x4, R156 ;  /* 0x000000041b9c7825 */ /* 0x040fe200078e029c */
[----:B------:R-:W-:Y:S02]  /*4c60*/  SEL R165, RZ, 0x4, P6 ;  /* 0x00000004ffa57807 */ /* 0x000fe40003000000 */
[----:B------:R5:W-:Y:S01]  /*4c70*/  LDGSTS.E [R18+0x18000], desc[UR22][R72.64], P1 ;  /* 0x1800000048127fae */ /* 0x000be20008921856 */
[----:B------:R-:W-:Y:S01]  /*4c80*/  IMAD.WIDE R70, R27, 0x4, R70 ;  /* 0x000000041b467825 */ /* 0x000fe200078e0246 */
[----:B------:R-:W-:-:S02]  /*4c90*/  ISETP.GE.AND P6, PT, R211, UR4, PT ;  /* 0x00000004d3007c0c */ /* 0x000fc4000bfc6270 */
[----:B------:R-:W-:Y:S01]  /*4ca0*/  LDGSTS.E [R18+0x18400], desc[UR22][R48.64], P1 ;  /* 0x1840000030127fae */ /* 0x000fe20008921856 */
[C---:B------:R-:W-:Y:S01]  /*4cb0*/  IMAD.WIDE R66, R27.reuse, 0x4, R66 ;  /* 0x000000041b427825 */ /* 0x040fe200078e0242 */
[----:B------:R-:W-:Y:S02]  /*4cc0*/  SEL R204, RZ, 0x4, P6 ;  /* 0x00000004ffcc7807 */ /* 0x000fe40003000000 */
[----:B------:R-:W-:Y:S01]  /*4cd0*/  LDGSTS.E [R18+0x18800], desc[UR22][R46.64], P1 ;  /* 0x188000002e127fae */ /* 0x000fe20008921856 */
[----:B------:R-:W-:Y:S01]  /*4ce0*/  IMAD.WIDE R64, R27, 0x4, R64 ;  /* 0x000000041b407825 */ /* 0x000fe200078e0240 */
[----:B------:R-:W-:Y:S02]  /*4cf0*/  SEL R165, R165, RZ, P3 ;  /* 0x000000ffa5a57207 */ /* 0x000fe40001800000 */
[----:B------:R-:W-:Y:S01]  /*4d00*/  LDGSTS.E [R18+0x18c00], desc[UR22][R44.64], P1 ;  /* 0x18c000002c127fae */ /* 0x000fe20008921856 */
[----:B------:R-:W-:Y:S01]  /*4d10*/  IMAD.WIDE R62, R27, 0x4, R62 ;  /* 0x000000041b3e7825 */ /* 0x000fe200078e023e */
[----:B------:R-:W-:-:S02]  /*4d20*/  SEL R204, R204, RZ, P3 ;  /* 0x000000ffcccc7207 */ /* 0x000fc40001800000 */
[----:B------:R-:W-:Y:S01]  /*4d30*/  LDGSTS.E [R18+0x19000], desc[UR22][R42.64], P1 ;  /* 0x190000002a127fae */ /* 0x000fe20008921856 */
[----:B------:R-:W-:-:S03]  /*4d40*/  IMAD.WIDE R60, R27, 0x4, R60 ;  /* 0x000000041b3c7825 */ /* 0x000fc600078e023c */
[----:B------:R-:W-:Y:S01]  /*4d50*/  LDGSTS.E [R18+0x19400], desc[UR22][R40.64], P1 ;  /* 0x1940000028127fae */ /* 0x000fe20008921856 */
[----:B------:R-:W-:-:S03]  /*4d60*/  IMAD.WIDE R142, R27, 0x4, R142 ;  /* 0x000000041b8e7825 */ /* 0x000fc600078e028e */
[----:B------:R-:W-:Y:S01]  /*4d70*/  LDGSTS.E [R18+0x19800], desc[UR22][R146.64], P1 ;  /* 0x1980000092127fae */ /* 0x000fe20008921856 */
[----:B------:R-:W-:-:S03]  /*4d80*/  IMAD.WIDE R150, R27, 0x4, R150 ;  /* 0x000000041b967825 */ /* 0x000fc600078e0296 */
[----:B------:R-:W-:Y:S01]  /*4d90*/  LDGSTS.E [R18+0x19c00], desc[UR22][R154.64], P1 ;  /* 0x19c000009a127fae */ /* 0x000fe20008921856 */
[----:B------:R-:W-:-:S03]  /*4da0*/  IMAD.WIDE R158, R27, 0x4, R158 ;  /* 0x000000041b9e7825 */ /* 0x000fc600078e029e */
[----:B------:R5:W-:Y:S01]  /*4db0*/  LDGSTS.E [R28+0x18100], desc[UR22][R68.64], P1 ;  /* 0x18100000441c7fae */ /* 0x000be20008921856 */
[----:B------:R-:W-:-:S03]  /*4dc0*/  IMAD.WIDE R58, R27, 0x4, R58 ;  /* 0x000000041b3a7825 */ /* 0x000fc600078e023a */
        /* <DEDUP_REMOVED lines=15> */
[----:B------:R-:W-:-:S03]  /*4ec0*/  IMAD.U32 R27, RZ, RZ, UR28 ;  /* 0x0000001cff1b7e24 */ /* 0x000fc6000f8e00ff */
        /* <DEDUP_REMOVED lines=16> */
[----:B------:R5:W-:Y:S01]  /*4fd0*/  LDGSTS.E [R30+0x18700], desc[UR22][R56.64], P1 ;  /* 0x18700000381e7fae */ /* 0x000be20008921856 */
[----:B------:R-:W-:-:S03]  /*4fe0*/  IMAD.WIDE R90, R27, 0x4, R90 ;  /* 0x000000041b5a7825 */ /* 0x000fc600078e025a */
[----:B------:R5:W-:Y:S01]  /*4ff0*/  LDGSTS.E [R30+0x18b00], desc[UR22][R54.64], P1 ;  /* 0x18b00000361e7fae */ /* 0x000be20008921856 */
[----:B------:R-:W-:-:S03]  /*5000*/  IMAD.WIDE R92, R27, 0x4, R92 ;  /* 0x000000041b5c7825 */ /* 0x000fc600078e025c */
[----:B------:R5:W-:Y:S01]  /*5010*/  LDGSTS.E [R30+0x18f00], desc[UR22][R52.64], P1 ;  /* 0x18f00000341e7fae */ /* 0x000be20008921856 */
[----:B-1----:R-:W-:-:S03]  /*5020*/  IMAD.WIDE R94, R27, 0x4, R94 ;  /* 0x000000041b5e7825 */ /* 0x002fc600078e025e */
[----:B------:R1:W-:Y:S01]  /*5030*/  LDGSTS.E [R30+0x19300], desc[UR22][R50.64], P1 ;  /* 0x19300000321e7fae */ /* 0x0003e20008921856 */
[----:B--2---:R-:W-:-:S03]  /*5040*/  IMAD.WIDE R96, R27, 0x4, R96 ;  /* 0x000000041b607825 */ /* 0x004fc600078e0260 */
[----:B------:R2:W-:Y:S01]  /*5050*/  LDGSTS.E [R30+0x19700], desc[UR22][R144.64], P1 ;  /* 0x19700000901e7fae */ /* 0x0005e20008921856 */
[----:B---3--:R-:W-:-:S03]  /*5060*/  IMAD.WIDE R98, R27, 0x4, R98 ;  /* 0x000000041b627825 */ /* 0x008fc600078e0262 */
[----:B------:R3:W-:Y:S01]  /*5070*/  LDGSTS.E [R30+0x19b00], desc[UR22][R152.64], P1 ;  /* 0x19b00000981e7fae */ /* 0x0007e20008921856 */
[----:B----4-:R-:W-:-:S03]  /*5080*/  IMAD.WIDE R100, R27, 0x4, R100 ;  /* 0x000000041b647825 */ /* 0x010fc600078e0264 */
[----:B------:R4:W-:Y:S01]  /*5090*/  LDGSTS.E [R30+0x19f00], desc[UR22][R160.64], P1 ;  /* 0x19f00000a01e7fae */ /* 0x0009e20008921856 */
[----:B-----5:R-:W-:-:S03]  /*50a0*/  IMAD.WIDE R102, R27, 0x4, R102 ;  /* 0x000000041b667825 */ /* 0x020fc600078e0266 */
[----:B------:R-:W0:Y:S01]  /*50b0*/  LDGDEPBAR ;  /* 0x00000000000079af */ /* 0x000e220000000000 */
        /* <DEDUP_REMOVED lines=17> */
[----:B------:R-:W-:-:S04]  /*51d0*/  IMAD.U32 R27, RZ, RZ, UR12 ;  /* 0x0000000cff1b7e24 */ /* 0x000fc8000f8e00ff */
        /* <DEDUP_REMOVED lines=19> */
[----:B-1----:R-:W-:-:S04]  /*5310*/  IMAD.WIDE R50, R27, 0x4, R50 ;  /* 0x000000041b327825 */ /* 0x002fc800078e0232 */
[----:B------:R-:W-:-:S04]  /*5320*/  IMAD.WIDE R40, R27, 0x4, R40 ;  /* 0x000000041b287825 */ /* 0x000fc800078e0228 */
[----:B------:R-:W-:-:S04]  /*5330*/  IMAD.WIDE R138, R27, 0x4, R138 ;  /* 0x000000041b8a7825 */ /* 0x000fc800078e028a */
[----:B------:R-:W-:-:S04]  /*5340*/  IMAD.WIDE R142, R27, 0x4, R142 ;  /* 0x000000041b8e7825 */ /* 0x000fc800078e028e */
[----:B--2---:R-:W-:-:S04]  /*5350*/  IMAD.WIDE R144, R27, 0x4, R144 ;  /* 0x000000041b907825 */ /* 0x004fc800078e0290 */
[----:B------:R-:W-:-:S04]  /*5360*/  IMAD.WIDE R146, R27, 0x4, R146 ;  /* 0x000000041b927825 */ /* 0x000fc800078e0292 */
[----:B------:R-:W-:-:S04]  /*5370*/  IMAD.WIDE R148, R27, 0x4, R148 ;  /* 0x000000041b947825 */ /* 0x000fc800078e0294 */
[----:B------:R-:W-:-:S04]  /*5380*/  IMAD.WIDE R150, R27, 0x4, R150 ;  /* 0x000000041b967825 */ /* 0x000fc800078e0296 */
[----:B---3--:R-:W-:-:S04]  /*5390*/  IMAD.WIDE R152, R27, 0x4, R152 ;  /* 0x000000041b987825 */ /* 0x008fc800078e0298 */
[----:B------:R-:W-:-:S04]  /*53a0*/  IMAD.WIDE R154, R27, 0x4, R154 ;  /* 0x000000041b9a7825 */ /* 0x000fc800078e029a */
[----:B------:R-:W-:-:S04]  /*53b0*/  IMAD.WIDE R156, R27, 0x4, R156 ;  /* 0x000000041b9c7825 */ /* 0x000fc800078e029c */
[----:B------:R-:W-:-:S04]  /*53c0*/  IMAD.WIDE R158, R27, 0x4, R158 ;  /* 0x000000041b9e7825 */ /* 0x000fc800078e029e */
[----:B----4-:R-:W-:Y:S01]  /*53d0*/  IMAD.WIDE R160, R27, 0x4, R160 ;  /* 0x000000041ba07825 */ /* 0x010fe200078e02a0 */
[----:B------:R-:W-:Y:S01]  /*53e0*/  SEL R27, RZ, 0x4, P0 ;  /* 0x00000004ff1b7807 */ /* 0x000fe20000000000 */
[----:B------:R-:W-:Y:S01]  /*53f0*/  BAR.SYNC.DEFER_BLOCKING 0x0 ;  /* 0x0000000000007b1d */ /* 0x000fe20000010000 */
[----:B------:R-:W-:Y:S02]  /*5400*/  ISETP.GE.AND P0, PT, R163, UR4, PT ;  /* 0x00000004a3007c0c */ /* 0x000fe4000bf06270 */
[----:B------:R-:W-:Y:S02]  /*5410*/  SEL R27, R27, RZ, P3 ;  /* 0x000000ff1b1b7207 */ /* 0x000fe40001800000 */
[----:B------:R-:W-:Y:S02]  /*5420*/  LOP3.LUT R163, R0, 0x6, RZ, 0xfc, !PT ;  /* 0x0000000600a37812 */ /* 0x000fe400078efcff */
[----:B------:R-:W-:Y:S02]  /*5430*/  ISETP.NE.U32.AND P5, PT, R27, RZ, PT ;  /* 0x000000ff1b00720c */ /* 0x000fe40003fa5070 */
[----:B------:R-:W-:-:S02]  /*5440*/  SEL R27, RZ, 0x4, P0 ;  /* 0x00000004ff1b7807 */ /* 0x000fc40000000000 */
[----:B------:R-:W-:Y:S02]  /*5450*/  ISETP.GE.AND P0, PT, R214, UR4, PT ;  /* 0x00000004d6007c0c */ /* 0x000fe4000bf06270 */
[----:B------:R-:W-:-:S04]  /*5460*/  SEL R27, R27, RZ, P3 ;  /* 0x000000ff1b1b7207 */ /* 0x000fc80001800000 */
[----:B------:R-:W-:Y:S02]  /*5470*/  ISETP.NE.U32.AND P4, PT, R27, RZ, PT ;  /* 0x000000ff1b00720c */ /* 0x000fe40003f85070 */
[----:B------:R-:W-:Y:S02]  /*5480*/  SEL R27, RZ, 0x4, P0 ;  /* 0x00000004ff1b7807 */ /* 0x000fe40000000000 */
[----:B------:R-:W-:Y:S02]  /*5490*/  ISETP.GE.AND P0, PT, R213, UR4, PT ;  /* 0x00000004d5007c0c */ /* 0x000fe4000bf06270 */
[----:B------:R-:W-:Y:S01]  /*54a0*/  SEL R27, R27, RZ, P3 ;  /* 0x000000ff1b1b7207 */ /* 0x000fe20001800000 */
[----:B------:R-:W-:Y:S01]  /*54b0*/  @!PT LDS RZ, [RZ] ;  /* 0x00000000fffff984 */ /* 0x000fe20000000800 */
[----:B------:R-:W-:Y:S01]  /*54c0*/  @!PT LDS RZ, [RZ] ;  /* 0x00000000fffff984 */ /* 0x000fe20000000800 */
[----:B------:R-:W-:Y:S01]  /*54d0*/  @!PT LDS RZ, [RZ] ;  /* 0x00000000fffff984 */ /* 0x000fe20000000800 */
[----:B------:R1:W-:Y:S03]  /*54e0*/  LDGSTS.E [R19+0x8000], desc[UR22][R74.64], P5 ;  /* 0x080000004a137fae */ /* 0x0003e6000a921856 */
[----:B------:R-:W-:-:S02]  /*54f0*/  ISETP.NE.U32.AND P1, PT, R27, RZ, PT ;  /* 0x000000ff1b00720c */ /* 0x000fc40003f25070 */
[----:B------:R-:W-:Y:S01]  /*5500*/  SEL R27, RZ, 0x4, P0 ;  /* 0x00000004ff1b7807 */ /* 0x000fe20000000000 */
[----:B------:R2:W-:Y:S01]  /*5510*/  LDGSTS.E [R19+0x8008], desc[UR22][R76.64], P4 ;  /* 0x080080004c137fae */ /* 0x0005e2000a121856 */
[----:B------:R-:W-:Y:S02]  /*5520*/  ISETP.GE.AND P0, PT, R162, UR4, PT ;  /* 0x00000004a2007c0c */ /* 0x000fe4000bf06270 */
[C---:B------:R-:W-:Y:S02]  /*5530*/  LOP3.LUT R162, R0.reuse, 0xc, RZ, 0xfc, !PT ;  /* 0x0000000c00a27812 */ /* 0x040fe400078efcff */
[----:B------:R-:W-:Y:S02]  /*5540*/  SEL R205, RZ, 0x4, P0 ;  /* 0x00000004ffcd7807 */ /* 0x000fe40000000000 */
[----:B------:R-:W-:Y:S02]  /*5550*/  ISETP.GE.AND P0, PT, R163, UR4, PT ;  /* 0x00000004a3007c0c */ /* 0x000fe4000bf06270 */
[----:B------:R-:W-:Y:S01]  /*5560*/  LOP3.LUT R163, R0, 0x8, RZ, 0xfc, !PT ;  /* 0x0000000800a37812 */ /* 0x000fe200078efcff */
[----:B------:R3:W-:Y:S01]  /*5570*/  LDGSTS.E [R19+0xa000], desc[UR22][R106.64], P1 ;  /* 0x0a0000006a137fae */ /* 0x0007e20008921856 */
[----:B------:R-:W-:-:S02]  /*5580*/  SEL R27, R27, RZ, P3 ;  /* 0x000000ff1b1b7207 */ /* 0x000fc40001800000 */
[----:B------:R-:W-:Y:S02]  /*5590*/  ISETP.GE.AND P6, PT, R163, UR4, PT ;  /* 0x00000004a3007c0c */ /* 0x000fe4000bfc6270 */
[----:B------:R-:W-:Y:S02]  /*55a0*/  LOP3.LUT R163, R0, 0xa, RZ, 0xfc, !PT ;  /* 0x0000000a00a37812 */ /* 0x000fe400078efcff */
[----:B------:R-:W-:Y:S02]  /*55b0*/  SEL R203, RZ, 0x4, P6 ;  /* 0x00000004ffcb7807 */ /* 0x000fe40003000000 */
[----:B------:R-:W-:Y:S02]  /*55c0*/  ISETP.GE.AND P6, PT, R163, UR4, PT ;  /* 0x00000004a3007c0c */ /* 0x000fe4000bfc6270 */
[----:B------:R-:W-:Y:S02]  /*55d0*/  ISETP.NE.U32.AND P2, PT, R27, RZ, PT ;  /* 0x000000ff1b00720c */ /* 0x000fe40003f45070 */
[----:B------:R-:W-:-:S02]  /*55e0*/  SEL R202, RZ, 0x4, P6 ;  /* 0x00000004ffca7807 */ /* 0x000fc40003000000 */
[----:B------:R-:W-:Y:S02]  /*55f0*/  ISETP.GE.AND P6, PT, R210, UR4, PT ;  /* 0x00000004d2007c0c */ /* 0x000fe4000bfc6270 */
[----:B------:R-:W-:Y:S02]  /*5600*/  SEL R27, RZ, 0x4, P0 ;  /* 0x00000004ff1b7807 */ /* 0x000fe40000000000 */
[----:B------:R-:W-:Y:S02]  /*5610*/  SEL R163, RZ, 0x4, P6 ;  /* 0x00000004ffa37807 */ /* 0x000fe40003000000 */
[----:B------:R-:W-:Y:S02]  /*5620*/  ISETP.GE.AND P6, PT, R209, UR4, PT ;  /* 0x00000004d1007c0c */ /* 0x000fe4000bfc6270 */
[----:B------:R-:W-:Y:S01]  /*5630*/  SEL R27, R27, RZ, P3 ;  /* 0x000000ff1b1b7207 */ /* 0x000fe20001800000 */
[----:B------:R4:W-:Y:S01]  /*5640*/  LDGSTS.E [R19+0xa008], desc[UR22][R108.64], P2 ;  /* 0x0a0080006c137fae */ /* 0x0009e20009121856 */
[----:B------:R-:W-:-:S02]  /*5650*/  SEL R201, RZ, 0x4, P6 ;  /* 0x00000004ffc97807 */ /* 0x000fc40003000000 */
[----:B------:R-:W-:Y:S02]  /*5660*/  ISETP.GE.AND P6, PT, R162, UR4, PT ;  /* 0x00000004a2007c0c */ /* 0x000fe4000bfc6270 */
[----:B------:R-:W-:Y:S02]  /*5670*/  LOP3.LUT R162, R0, 0xe, RZ, 0xfc, !PT ;  /* 0x0000000e00a27812 */ /* 0x000fe400078efcff */
[----:B------:R-:W-:Y:S02]  /*5680*/  SEL R31, RZ, 0x4, P6 ;  /* 0x00000004ff1f7807 */ /* 0x000fe40003000000 */
[----:B------:R-:W-:Y:S02]  /*5690*/  ISETP.GE.AND P6, PT, R162, UR4, PT ;  /* 0x00000004a2007c0c */ /* 0x000fe4000bfc6270 */
[----:B------:R-:W-:Y:S02]  /*56a0*/  ISETP.NE.U32.AND P0, PT, R27, RZ, PT ;  /* 0x000000ff1b00720c */ /* 0x000fe40003f05070 */
[----:B------:R-:W-:-:S02]  /*56b0*/  SEL R200, RZ, 0x4, P6 ;  /* 0x00000004ffc87807 */ /* 0x000fc40003000000 */
[----:B------:R-:W-:Y:S02]  /*56c0*/  ISETP.GE.AND P6, PT, R208, UR4, PT ;  /* 0x00000004d0007c0c */ /* 0x000fe4000bfc6270 */
[----:B------:R-:W-:Y:S02]  /*56d0*/  LOP3.LUT R162, R0, 0x10, RZ, 0xfc, !PT ;  /* 0x0000001000a27812 */ /* 0x000fe400078efcff */
[----:B------:R-:W-:Y:S02]  /*56e0*/  SEL R27, RZ, 0x4, P6 ;  /* 0x00000004ff1b7807 */ /* 0x000fe40003000000 */
[----:B------:R-:W-:Y:S02]  /*56f0*/  ISETP.GE.AND P6, PT, R219, UR4, PT ;  /* 0x00000004db007c0c */ /* 0x000fe4000bfc6270 */
[----:B------:R-:W-:Y:S02]  /*5700*/  SEL R205, R205, RZ, P3 ;  /* 0x000000ffcdcd7207 */ /* 0x000fe40001800000 */
[----:B------:R-:W-:-:S02]  /*5710*/  SEL R199, RZ, 0x4, P6 ;  /* 0x00000004ffc77807 */ /* 0x000fc40003000000 */
[----:B------:R-:W-:Y:S02]  /*5720*/  ISETP.GE.AND P6, PT, R162, UR4, PT ;  /* 0x00000004a2007c0c */ /* 0x000fe4000bfc6270 */
[----:B------:R-:W-:Y:S02]  /*5730*/  ISETP.NE.U32.AND P2, PT, R165, RZ, PT ;  /* 0x000000ffa500720c */ /* 0x000fe40003f45070 */
[----:B------:R-:W-:Y:S02]  /*5740*/  SEL R162, RZ, 0x4, P6 ;  /* 0x00000004ffa27807 */ /* 0x000fe40003000000 */
[----:B------:R-:W-:Y:S02]  /*5750*/  ISETP.GE.AND P6, PT, R218, UR4, PT ;  /* 0x00000004da007c0c */ /* 0x000fe4000bfc6270 */
[----:B------:R-:W-:Y:S02]  /*5760*/  LOP3.LUT R218, R0, 0x14, RZ, 0xfc, !PT ;  /* 0x0000001400da7812 */ /* 0x000fe400078efcff */
[----:B------:R-:W-:-:S02]  /*5770*/  SEL R198, RZ, 0x4, P6 ;  /* 0x00000004ffc67807 */ /* 0x000fc40003000000 */
[----:B------:R-:W-:Y:S02]  /*5780*/  ISETP.GE.AND P6, PT, R207, UR4, PT ;  /* 0x00000004cf007c0c */ /* 0x000fe4000bfc6270 */
[----:B------:R-:W-:Y:S02]  /*5790*/  SEL R203, R203, RZ, P3 ;  /* 0x000000ffcbcb7207 */ /* 0x000fe40001800000 */
[----:B------:R-:W-:Y:S02]  /*57a0*/  SEL R166, RZ, 0x4, P6 ;  /* 0x00000004ffa67807 */ /* 0x000fe40003000000 */
[----:B------:R-:W-:Y:S02]  /*57b0*/  ISETP.GE.AND P6, PT, R234, UR4, PT ;  /* 0x00000004ea007c0c */ /* 0x000fe4000bfc6270 */
[----:B------:R-:W-:Y:S02]  /*57c0*/  SEL R202, R202, RZ, P3 ;  /* 0x000000ffcaca7207 */ /* 0x000fe40001800000 */
[----:B------:R-:W-:-:S02]  /*57d0*/  SEL R167, RZ, 0x4, P6 ;  /* 0x00000004ffa77807 */ /* 0x000fc40003000000 */
[----:B------:R-:W-:Y:S02]  /*57e0*/  ISETP.GE.AND P6, PT, R218, UR4, PT ;  /* 0x00000004da007c0c */ /* 0x000fe4000bfc6270 */
[----:B------:R-:W-:Y:S02]  /*57f0*/  LOP3.LUT R218, R0, 0x16, RZ, 0xfc, !PT ;  /* 0x0000001600da7812 */ /* 0x000fe400078efcff */
[----:B------:R-:W-:Y:S02]  /*5800*/  SEL R206, RZ, 0x4, P6 ;  /* 0x00000004ffce7807 */ /* 0x000fe40003000000 */
[----:B------:R-:W-:Y:S02]  /*5810*/  ISETP.GE.AND P4, PT, R218, UR4, PT ;  /* 0x00000004da007c0c */ /* 0x000fe4000bf86270 */
[----:B------:R-:W-:Y:S02]  /*5820*/  SEL R206, R206, RZ, P3 ;  /* 0x000000ffcece7207 */ /* 0x000fe40001800000 */
[----:B------:R-:W-:-:S02]  /*5830*/  SEL R163, R163, RZ, P3 ;  /* 0x000000ffa3a37207 */ /* 0x000fc40001800000 */
[----:B------:R-:W-:Y:S02]  /*5840*/  ISETP.NE.U32.AND P6, PT, R206, RZ, PT ;  /* 0x000000ffce00720c */ /* 0x000fe40003fc5070 */
[----:B------:R-:W-:Y:S02]  /*5850*/  SEL R206, RZ, 0x4, P4 ;  /* 0x00000004ffce7807 */ /* 0x000fe40002000000 */
[----:B------:R-:W-:Y:S02]  /*5860*/  ISETP.NE.U32.AND P4, PT, R205, RZ, PT ;  /* 0x000000ffcd00720c */ /* 0x000fe40003f85070 */
[----:B------:R-:W-:Y:S02]  /*5870*/  SEL R206, R206, RZ, P3 ;  /* 0x000000ffcece7207 */ /* 0x000fe40001800000 */
[----:B------:R-:W-:Y:S02]  /*5880*/  SEL R201, R201, RZ, P3 ;  /* 0x000000ffc9c97207 */ /* 0x000fe40001800000 */
[----:B------:R-:W-:-:S02]  /*5890*/  ISETP.NE.U32.AND P5, PT, R206, RZ, PT ;  /* 0x000000ffce00720c */ /* 0x000fc40003fa5070 */
[----:B------:R-:W-:Y:S02]  /*58a0*/  LOP3.LUT R206, R0, 0x34, RZ, 0xfc, !PT ;  /* 0x0000003400ce7812 */ /* 0x000fe400078efcff */
[----:B------:R-:W-:Y:S02]  /*58b0*/  SEL R31, R31, RZ, P3 ;  /* 0x000000ff1f1f7207 */ /* 0x000fe40001800000 */
[----:B------:R-:W-:Y:S01]  /*58c0*/  ISETP.GE.AND P1, PT, R206, UR4, PT ;  /* 0x00000004ce007c0c */ /* 0x000fe2000bf26270 */
[----:B------:R-:W-:Y:S01]  /*58d0*/  LDGSTS.E [R20+0x8000], desc[UR22][R78.64], P4 ;  /* 0x080000004e147fae */ /* 0x000fe2000a121856 */
[----:B------:R-:W-:Y:S02]  /*58e0*/  ISETP.NE.U32.AND P4, PT, R204, RZ, PT ;  /* 0x000000ffcc00720c */ /* 0x000fe40003f85070 */
[----:B------:R-:W-:Y:S01]  /*58f0*/  SEL R205, RZ, 0x4, P1 ;  /* 0x00000004ffcd7807 */ /* 0x000fe20000800000 */
[----:B------:R-:W-:Y:S01]  /*5900*/  LDGSTS.E [R20+0x8008], desc[UR22][R80.64], P0 ;  /* 0x0800800050147fae */ /* 0x000fe20008121856 */
[----:B------:R-:W-:-:S02]  /*5910*/  ISETP.NE.U32.AND P1, PT, R203, RZ, PT ;  /* 0x000000ffcb00720c */ /* 0x000fc40003f25070 */
[----:B------:R-:W-:Y:S01]  /*5920*/  LOP3.LUT R204, R0, 0x36, RZ, 0xfc, !PT ;  /* 0x0000003600cc7812 */ /* 0x000fe200078efcff */
[----:B------:R-:W-:Y:S01]  /*5930*/  LDGSTS.E [R20+0xa000], desc[UR22][R110.64], P2 ;  /* 0x0a0000006e147fae */ /* 0x000fe20009121856 */
[----:B------:R-:W-:Y:S02]  /*5940*/  ISETP.NE.U32.AND P2, PT, R202, RZ, PT ;  /* 0x000000ffca00720c */ /* 0x000fe40003f45070 */
[----:B------:R-:W-:Y:S01]  /*5950*/  ISETP.GE.AND P0, PT, R204, UR4, PT ;  /* 0x00000004cc007c0c */ /* 0x000fe2000bf06270 */
[----:B------:R-:W5:Y:S01]  /*5960*/  S2R R202, SR_TID.X ;  /* 0x0000000000ca7919 */ /* 0x000f620000002100 */
[----:B------:R-:W-:Y:S02]  /*5970*/  SEL R200, R200, RZ, P3 ;  /* 0x000000ffc8c87207 */ /* 0x000fe40001800000 */
[----:B------:R-:W-:Y:S01]  /*5980*/  SEL R165, RZ, 0x4, P0 ;  /* 0x00000004ffa57807 */ /* 0x000fe20000000000 */
[----:B------:R-:W-:Y:S01]  /*5990*/  LDGSTS.E [R20+0xa008], desc[UR22][R112.64], P4 ;  /* 0x0a00800070147fae */ /* 0x000fe2000a121856 */
[----:B------:R-:W-:-:S02]  /*59a0*/  LOP3.LUT R218, R0, 0x18, RZ, 0xfc, !PT ;  /* 0x0000001800da7812 */ /* 0x000fc400078efcff */
[----:B------:R-:W-:Y:S01]  /*59b0*/  SEL R165, R165, RZ, P3 ;  /* 0x000000ffa5a57207 */ /* 0x000fe20001800000 */
[----:B------:R-:W-:Y:S01]  /*59c0*/  LDGSTS.E [R21+0x8000], desc[UR22][R82.64], P1 ;  /* 0x0800000052157fae */ /* 0x000fe20008921856 */
[----:B------:R-:W-:Y:S02]  /*59d0*/  ISETP.NE.U32.AND P1, PT, R163, RZ, PT ;  /* 0x000000ffa300720c */ /* 0x000fe40003f25070 */
[----:B------:R-:W-:Y:S01]  /*59e0*/  ISETP.GE.AND P0, PT, R218, UR4, PT ;  /* 0x00000004da007c0c */ /* 0x000fe2000bf06270 */
[----:B------:R-:W-:Y:S01]  /*59f0*/  LDGSTS.E [R21+0x8008], desc[UR22][R84.64], P2 ;  /* 0x0800800054157fae */ /* 0x000fe20009121856 */
[----:B------:R-:W-:Y:S02]  /*5a00*/  ISETP.NE.U32.AND P2, PT, R201, RZ, PT ;  /* 0x000000ffc900720c */ /* 0x000fe40003f45070 */
[----:B------:R-:W-:Y:S02]  /*5a10*/  ISETP.NE.U32.AND P4, PT, R165, RZ, PT ;  /* 0x000000ffa500720c */ /* 0x000fe40003f85070 */
[----:B------:R-:W-:-:S02]  /*5a20*/  SEL R165, RZ, 0x4, P0 ;  /* 0x00000004ffa57807 */ /* 0x000fc40000000000 */
[----:B------:R-:W-:Y:S02]  /*5a30*/  ISETP.GE.AND P0, PT, R217, UR4, PT ;  /* 0x00000004d9007c0c */ /* 0x000fe4000bf06270 */
[----:B------:R-:W-:Y:S01]  /*5a40*/  SEL R199, R199, RZ, P3 ;  /* 0x000000ffc7c77207 */ /* 0x000fe20001800000 */
[----:B------:R-:W-:Y:S01]  /*5a50*/  LDGSTS.E [R21+0xa000], desc[UR22][R114.64], P1 ;  /* 0x0a00000072157fae */ /* 0x000fe20008921856 */
[----:B------:R-:W-:Y:S02]  /*5a60*/  ISETP.NE.U32.AND P1, PT, R31, RZ, PT ;  /* 0x000000ff1f00720c */ /* 0x000fe40003f25070 */
[----:B------:R-:W-:Y:S01]  /*5a70*/  LOP3.LUT R203, R0, 0x38, RZ, 0xfc, !PT ;  /* 0x0000003800cb7812 */ /* 0x000fe200078efcff */
[----:B------:R-:W-:Y:S01]  /*5a80*/  LDGSTS.E [R21+0xa008], desc[UR22][R116.64], P2 ;  /* 0x0a00800074157fae */ /* 0x000fe20009121856 */
[----:B------:R-:W-:Y:S02]  /*5a90*/  ISETP.NE.U32.AND P2, PT, R200, RZ, PT ;  /* 0x000000ffc800720c */ /* 0x000fe40003f45070 */
[----:B------:R-:W-:-:S02]  /*5aa0*/  SEL R163, RZ, 0x4, P0 ;  /* 0x00000004ffa37807 */ /* 0x000fc40000000000 */
[----:B------:R-:W-:Y:S02]  /*5ab0*/  ISETP.GE.AND P0, PT, R203, UR4, PT ;  /* 0x00000004cb007c0c */ /* 0x000fe4000bf06270 */
[----:B------:R-:W-:Y:S02]  /*5ac0*/  SEL R27, R27, RZ, P3 ;  /* 0x000000ff1b1b7207 */ /* 0x000fe40001800000 */
[----:B------:R-:W-:Y:S01]  /*5ad0*/  SEL R31, RZ, 0x4, P0 ;  /* 0x00000004ff1f7807 */ /* 0x000fe20000000000 */
[----:B------:R-:W-:Y:S01]  /*5ae0*/  LDGSTS.E [R22+0x8000], desc[UR22][R86.64], P1 ;  /* 0x0800000056167fae */ /* 0x000fe20008921856 */
[----:B------:R-:W-:Y:S02]  /*5af0*/  ISETP.NE.U32.AND P1, PT, R27, RZ, PT ;  /* 0x000000ff1b00720c */ /* 0x000fe40003f25070 */
[----:B------:R-:W-:Y:S01]  /*5b00*/  SEL R162, R162, RZ, P3 ;  /* 0x000000ffa2a27207 */ /* 0x000fe20001800000 */
[----:B------:R-:W-:Y:S01]  /*5b10*/  LDGSTS.E [R22+0x8008], desc[UR22][R88.64], P2 ;  /* 0x0800800058167fae */ /* 0x000fe20009121856 */
[----:B------:R-:W-:-:S02]  /*5b20*/  ISETP.NE.U32.AND P2, PT, R199, RZ, PT ;  /* 0x000000ffc700720c */ /* 0x000fc40003f45070 */
[----:B------:R-:W-:Y:S02]  /*5b30*/  LOP3.LUT R199, R0, 0x3a, RZ, 0xfc, !PT ;  /* 0x0000003a00c77812 */ /* 0x000fe400078efcff */
[----:B------:R-:W-:Y:S02]  /*5b40*/  SEL R198, R198, RZ, P3 ;  /* 0x000000ffc6c67207 */ /* 0x000fe40001800000 */
[----:B------:R-:W-:Y:S02]  /*5b50*/  ISETP.GE.AND P0, PT, R199, UR4, PT ;  /* 0x00000004c7007c0c */ /* 0x000fe4000bf06270 */
[----:B------:R-:W-:Y:S01]  /*5b60*/  SEL R166, R166, RZ, P3 ;  /* 0x000000ffa6a67207 */ /* 0x000fe20001800000 */
[----:B------:R-:W-:Y:S01]  /*5b70*/  LDGSTS.E [R22+0xa000], desc[UR22][R118.64], P1 ;  /* 0x0a00000076167fae */ /* 0x000fe20008921856 */
[----:B------:R-:W-:Y:S02]  /*5b80*/  SEL R27, RZ, 0x4, P0 ;  /* 0x00000004ff1b7807 */ /* 0x000fe40000000000 */
[----:B------:R-:W-:Y:S01]  /*5b90*/  ISETP.GE.AND P1, PT, R216, UR4, PT ;  /* 0x00000004d8007c0c */ /* 0x000fe2000bf26270 */
[----:B------:R-:W-:Y:S01]  /*5ba0*/  LDGSTS.E [R22+0xa008], desc[UR22][R120.64], P2 ;  /* 0x0a00800078167fae */ /* 0x000fe20009121856 */
[----:B------:R-:W-:-:S02]  /*5bb0*/  SEL R27, R27, RZ, P3 ;  /* 0x000000ff1b1b7207 */ /* 0x000fc40001800000 */
[----:B------:R-:W-:Y:S02]  /*5bc0*/  ISETP.NE.U32.AND P2, PT, R198, RZ, PT ;  /* 0x000000ffc600720c */ /* 0x000fe40003f45070 */
[----:B------:R-:W-:Y:S02]  /*5bd0*/  ISETP.NE.U32.AND P0, PT, R27, RZ, PT ;  /* 0x000000ff1b00720c */ /* 0x000fe40003f05070 */
[----:B------:R-:W-:Y:S02]  /*5be0*/  SEL R27, RZ, 0x4, P1 ;  /* 0x00000004ff1b7807 */ /* 0x000fe40000800000 */
[----:B------:R-:W-:Y:S02]  /*5bf0*/  SEL R167, R167, RZ, P3 ;  /* 0x000000ffa7a77207 */ /* 0x000fe40001800000 */
[----:B------:R-:W-:Y:S02]  /*5c00*/  SEL R27, R27, RZ, P3 ;  /* 0x000000ff1b1b7207 */ /* 0x000fe40001800000 */
[----:B------:R-:W-:-:S02]  /*5c10*/  LOP3.LUT R198, R0, 0x3c, RZ, 0xfc, !PT ;  /* 0x0000003c00c67812 */ /* 0x000fc400078efcff */
[----:B------:R-:W-:Y:S02]  /*5c20*/  ISETP.NE.U32.AND P1, PT, R27, RZ, PT ;  /* 0x000000ff1b00720c */ /* 0x000fe40003f25070 */
[----:B------:R-:W-:Y:S02]  /*5c30*/  SEL R205, R205, RZ, P3 ;  /* 0x000000ffcdcd7207 */ /* 0x000fe40001800000 */
[----:B------:R-:W-:Y:S02]  /*5c40*/  @P0 LOP3.LUT R164, R164, 0x8000000, RZ, 0xfc, !PT ;  /* 0x08000000a4a40812 */ /* 0x000fe400078efcff */
[----:B------:R-:W-:Y:S02]  /*5c50*/  ISETP.NE.U32.AND P0, PT, R162, RZ, PT ;  /* 0x000000ffa200720c */ /* 0x000fe40003f05070 */
[----:B-----5:R-:W-:Y:S02]  /*5c60*/  LOP3.LUT R202, R202, 0x3f, RZ, 0xc0, !PT ;  /* 0x0000003fcaca7812 */ /* 0x020fe400078ec0ff */
[----:B------:R-:W-:-:S02]  /*5c70*/  SEL R165, R165, RZ, P3 ;  /* 0x000000ffa5a57207 */ /* 0x000fc40001800000 */
[----:B------:R-:W-:Y:S02]  /*5c80*/  SEL R163, R163, RZ, P3 ;  /* 0x000000ffa3a37207 */ /* 0x000fe40001800000 */
[----:B------:R-:W-:Y:S02]  /*5c90*/  SEL R31, R31, RZ, P3 ;  /* 0x000000ff1f1f7207 */ /* 0x000fe40001800000 */
[----:B------:R-:W-:-:S03]  /*5ca0*/  LOP3.LUT R201, R0, 0x2, RZ, 0xfc, !PT ;  /* 0x0000000200c97812 */ /* 0x000fc600078efcff */
[----:B------:R-:W-:Y:S01]  /*5cb0*/  LDGSTS.E [R23+0x8000], desc[UR22][R90.64], P0 ;  /* 0x080000005a177fae */ /* 0x000fe20008121856 */
[----:B------:R-:W-:-:S03]  /*5cc0*/  ISETP.NE.U32.AND P0, PT, R167, RZ, PT ;  /* 0x000000ffa700720c */ /* 0x000fc60003f05070 */
[----:B------:R-:W-:Y:S01]  /*5cd0*/  LDGSTS.E [R23+0x8008], desc[UR22][R92.64], P2 ;  /* 0x080080005c177fae */ /* 0x000fe20009121856 */
[----:B------:R-:W-:-:S04]  /*5ce0*/  ISETP.GE.AND P2, PT, R215, UR4, PT ;  /* 0x00000004d7007c0c */ /* 0x000fc8000bf46270 */
[----:B------:R-:W-:Y:S02]  /*5cf0*/  SEL R27, RZ, 0x4, P2 ;  /* 0x00000004ff1b7807 */ /* 0x000fe40001000000 */
[----:B------:R-:W-:Y:S02]  /*5d00*/  ISETP.NE.U32.AND P2, PT, R166, RZ, PT ;  /* 0x000000ffa600720c */ /* 0x000fe40003f45070 */
[----:B------:R-:W-:-:S11]  /*5d10*/  SEL R27, R27, RZ, P3 ;  /* 0x000000ff1b1b7207 */ /* 0x000fd60001800000 */
[----:B------:R-:W-:Y:S01]  /*5d20*/  LDGSTS.E [R23+0xa000], desc[UR22][R122.64], P2 ;  /* 0x0a0000007a177fae */ /* 0x000fe20009121856 */
[----:B------:R-:W-:-:S03]  /*5d30*/  ISETP.NE.U32.AND P2, PT, R27, RZ, PT ;  /* 0x000000ff1b00720c */ /* 0x000fc60003f45070 */
[----:B------:R-:W-:Y:S01]  /*5d40*/  LDGSTS.E [R23+0xa008], desc[UR22][R124.64], P0 ;  /* 0x0a0080007c177fae */ /* 0x000fe20008121856 */
[----:B------:R-:W-:-:S03]  /*5d50*/  ISETP.GE.AND P0, PT, R198, UR4, PT ;  /* 0x00000004c6007c0c */ /* 0x000fc6000bf06270 */
[----:B------:R-:W-:Y:S01]  /*5d60*/  LDGSTS.E [R24+0x8000], desc[UR22][R94.64], P6 ;  /* 0x080000005e187fae */ /* 0x000fe2000b121856 */
[----:B------:R-:W-:Y:S02]  /*5d70*/  SEL R27, RZ, 0x4, P0 ;  /* 0x00000004ff1b7807 */ /* 0x000fe40000000000 */
[----:B------:R-:W-:Y:S01]  /*5d80*/  ISETP.NE.U32.AND P0, PT, R205, RZ, PT ;  /* 0x000000ffcd00720c */ /* 0x000fe20003f05070 */
[----:B------:R-:W-:Y:S01]  /*5d90*/  LDGSTS.E [R24+0x8008], desc[UR22][R96.64], P5 ;  /* 0x0800800060187fae */ /* 0x000fe2000a921856 */
[----:B------:R-:W-:Y:S02]  /*5da0*/  LOP3.LUT R205, R0, 0x3e, RZ, 0xfc, !PT ;  /* 0x0000003e00cd7812 */ /* 0x000fe400078efcff */
[----:B------:R-:W-:Y:S02]  /*5db0*/  SEL R27, R27, RZ, P3 ;  /* 0x000000ff1b1b7207 */ /* 0x000fe40001800000 */
[----:B------:R-:W-:Y:S02]  /*5dc0*/  ISETP.GE.AND P6, PT, R205, UR4, PT ;  /* 0x00000004cd007c0c */ /* 0x000fe4000bfc6270 */
[----:B------:R-:W-:-:S02]  /*5dd0*/  ISETP.NE.U32.AND P5, PT, R27, RZ, PT ;  /* 0x000000ff1b00720c */ /* 0x000fc40003fa5070 */
[----:B------:R-:W-:Y:S02]  /*5de0*/  SEL R27, RZ, 0x4, P6 ;  /* 0x00000004ff1b7807 */ /* 0x000fe40003000000 */
[----:B------:R-:W-:Y:S01]  /*5df0*/  ISETP.GE.AND P6, PT, R202, UR4, PT ;  /* 0x00000004ca007c0c */ /* 0x000fe2000bfc6270 */
[----:B------:R-:W-:Y:S01]  /*5e00*/  LDGSTS.E [R24+0xa000], desc[UR22][R126.64], P0 ;  /* 0x0a0000007e187fae */ /* 0x000fe20008121856 */
[----:B------:R-:W-:Y:S01]  /*5e10*/  SEL R27, R27, RZ, P3 ;  /* 0x000000ff1b1b7207 */ /* 0x000fe20001800000 */
[----:B------:R-:W-:Y:S01]  /*5e20*/  UIADD3 UR4, UR17, -0xc0, URZ ;  /* 0xffffff4011047890 */ /* 0x000fe2000fffe03f */
[----:B------:R-:W-:Y:S01]  /*5e30*/  ISETP.NE.U32.AND P0, PT, R165, RZ, PT ;  /* 0x000000ffa500720c */ /* 0x000fe20003f05070 */
[----:B------:R-:W-:Y:S01]  /*5e40*/  LDGSTS.E [R24+0xa008], desc[UR22][R128.64], P4 ;  /* 0x0a00800080187fae */ /* 0x000fe2000a121856 */
[----:B------:R-:W-:Y:S02]  /*5e50*/  ISETP.NE.U32.AND P4, PT, R27, RZ, PT ;  /* 0x000000ff1b00720c */ /* 0x000fe40003f85070 */
[----:B------:R-:W-:-:S02]  /*5e60*/  SEL R27, RZ, 0x4, P6 ;  /* 0x00000004ff1b7807 */ /* 0x000fc40003000000 */
[----:B------:R-:W-:Y:S02]  /*5e70*/  ISETP.NE.U32.AND P6, PT, R163, RZ, PT ;  /* 0x000000ffa300720c */ /* 0x000fe40003fc5070 */
[----:B------:R-:W-:-:S04]  /*5e80*/  SEL R27, R27, RZ, P3 ;  /* 0x000000ff1b1b7207 */ /* 0x000fc80001800000 */
[----:B------:R-:W-:Y:S01]  /*5e90*/  ISETP.NE.U32.AND P3, PT, R27, RZ, PT ;  /* 0x000000ff1b00720c */ /* 0x000fe20003f65070 */
[----:B------:R-:W-:Y:S01]  /*5ea0*/  LDGSTS.E [R25+0x8000], desc[UR22][R98.64], P0 ;  /* 0x0800000062197fae */ /* 0x000fe20008121856 */
[----:B------:R-:W-:Y:S01]  /*5eb0*/  LOP3.LUT P0, RZ, R164, 0x8000000, RZ, 0xc0, !PT ;  /* 0x08000000a4ff7812 */ /* 0x000fe2000780c0ff */
[----:B------:R-:W-:-:S04]  /*5ec0*/  IMAD.U32 R27, RZ, RZ, UR28 ;  /* 0x0000001cff1b7e24 */ /* 0x000fc8000f8e00ff */
[----:B------:R-:W-:Y:S01]  /*5ed0*/  LDGSTS.E [R25+0x8008], desc[UR22][R100.64], P6 ;  /* 0x0800800064197fae */ /* 0x000fe2000b121856 */
[----:B------:R-:W-:Y:S01]  /*5ee0*/  ISETP.NE.U32.AND P6, PT, R31, RZ, PT ;  /* 0x000000ff1f00720c */ /* 0x000fe20003fc5070 */
[----:B-1----:R-:W-:-:S12]  /*5ef0*/  IMAD.WIDE R74, R27, 0x4, R74 ;  /* 0x000000041b4a7825 */ /* 0x002fd800078e024a */
[----:B------:R-:W-:Y:S01]  /*5f00*/  LDGSTS.E [R25+0xa000], desc[UR22][R130.64], P6 ;  /* 0x0a00000082197fae */ /* 0x000fe2000b121856 */
[----:B------:R-:W-:-:S03]  /*5f10*/  ISETP.GE.AND P6, PT, R0, UR4, PT ;  /* 0x0000000400007c0c */ /* 0x000fc6000bfc6270 */
[----:B------:R-:W-:Y:S01]  /*5f20*/  LDGSTS.E [R25+0xa008], desc[UR22][R132.64], P0 ;  /* 0x0a00800084197fae */ /* 0x000fe20008121856 */
[----:B------:R-:W-:Y:S02]  /*5f30*/  SEL R27, RZ, 0x4, P6 ;  /* 0x00000004ff1b7807 */ /* 0x000fe40003000000 */
[----:B------:R-:W-:Y:S01]  /*5f40*/  ISETP.GT.AND P6, PT, R15, 0xff, PT ;  /* 0x000000ff0f00780c */ /* 0x000fe20003fc4270 */
[----:B------:R-:W-:Y:S01]  /*5f50*/  LDGSTS.E [R26+0x8000], desc[UR22][R102.64], P1 ;  /* 0x08000000661a7fae */ /* 0x000fe20008921856 */
[----:B------:R-:W-:Y:S02]  /*5f60*/  ISETP.GE.AND P1, PT, R213, UR4, PT ;  /* 0x00000004d5007c0c */ /* 0x000fe4000bf26270 */
[----:B------:R-:W-:Y:S01]  /*5f70*/  SEL R27, R27, RZ, P6 ;  /* 0x000000ff1b1b7207 */ /* 0x000fe20003000000 */
[----:B------:R-:W-:Y:S03]  /*5f80*/  LDGSTS.E [R26+0x8008], desc[UR22][R104.64], P2 ;  /* 0x08008000681a7fae */ /* 0x000fe60009121856 */
[----:B------:R-:W-:Y:S01]  /*5f90*/  ISETP.NE.U32.AND P0, PT, R27, RZ, PT ;  /* 0x000000ff1b00720c */ /* 0x000fe20003f05070 */
[----:B------:R-:W-:Y:S01]  /*5fa0*/  LDGSTS.E [R26+0xa000], desc[UR22][R134.64], P5 ;  /* 0x0a000000861a7fae */ /* 0x000fe2000a921856 */
[----:B------:R-:W-:Y:S01]  /*5fb0*/  IMAD.U32 R27, RZ, RZ, UR28 ;  /* 0x0000001cff1b7e24 */ /* 0x000fe2000f8e00ff */
[----:B------:R-:W-:-:S02]  /*5fc0*/  ISETP.GE.AND P5, PT, R209, UR4, PT ;  /* 0x00000004d1007c0c */ /* 0x000fc4000bfa6270 */
[----:B------:R-:W-:Y:S01]  /*5fd0*/  LDGSTS.E [R26+0xa008], desc[UR22][R136.64], P4 ;  /* 0x0a008000881a7fae */ /* 0x000fe2000a121856 */
[----:B--2---:R-:W-:-:S03]  /*5fe0*/  IMAD.WIDE R76, R27, 0x4, R76 ;  /* 0x000000041b4c7825 */ /* 0x004fc600078e024c */
[----:B------:R-:W0:Y:S04]  /*5ff0*/  LDGDEPBAR ;  /* 0x00000000000079af */ /* 0x000e280000000000 */
[----:B------:R-:W-:Y:S04]  /*6000*/  LDGSTS.E [R18+0x1c000], desc[UR22][R72.64], P3 ;  /* 0x1c00000048127fae */ /* 0x000fe80009921856 */
        /* <DEDUP_REMOVED lines=28> */
[----:B------:R1:W-:Y:S04]  /*61d0*/  LDGSTS.E [R30+0x1d700], desc[UR22][R144.64], P3 ;  /* 0x1d700000901e7fae */ /* 0x0003e80009921856 */
[----:B------:R-:W-:Y:S04]  /*61e0*/  LDGSTS.E [R30+0x1db00], desc[UR22][R152.64], P3 ;  /* 0x1db00000981e7fae */ /* 0x000fe80009921856 */
[----:B------:R-:W-:Y:S01]  /*61f0*/  LDGSTS.E [R30+0x1df00], desc[UR22][R160.64], P3 ;  /* 0x1df00000a01e7fae */ /* 0x000fe20009921856 */
[----:B------:R-:W-:-:S03]  /*6200*/  ISETP.GE.AND P3, PT, R210, UR4, PT ;  /* 0x00000004d2007c0c */ /* 0x000fc6000bf66270 */
[----:B------:R-:W0:Y:S01]  /*6210*/  LDGDEPBAR ;  /* 0x00000000000079af */ /* 0x000e220000000000 */
[----:B------:R-:W-:Y:S06]  /*6220*/  BAR.SYNC.DEFER_BLOCKING 0x0 ;  /* 0x0000000000007b1d */ /* 0x000fec0000010000 */
[----:B------:R-:W-:Y:S01]  /*6230*/  @!PT LDS RZ, [RZ] ;  /* 0x00000000fffff984 */ /* 0x000fe20000000800 */
[----:B------:R-:W-:Y:S01]  /*6240*/  @!PT LDS RZ, [RZ] ;  /* 0x00000000fffff984 */ /* 0x000fe20000000800 */
[----:B------:R-:W-:Y:S01]  /*6250*/  @!PT LDS RZ, [RZ] ;  /* 0x00000000fffff984 */ /* 0x000fe20000000800 */
[----:B------:R-:W-:Y:S01]  /*6260*/  LDGSTS.E [R19+0xc000], desc[UR22][R74.64], P0 ;  /* 0x0c0000004a137fae */ /* 0x000fe20008121856 */
[----:B------:R-:W-:Y:S02]  /*6270*/  ISETP.GE.AND P0, PT, R201, UR4, PT ;  /* 0x00000004c9007c0c */ /* 0x000fe4000bf06270 */
[----:B------:R-:W-:-:S02]  /*6280*/  LOP3.LUT R201, R0, 0x4, RZ, 0xfc, !PT ;  /* 0x0000000400c97812 */ /* 0x000fc400078efcff */
[----:B------:R-:W-:-:S04]  /*6290*/  SEL R27, RZ, 0x4, P0 ;  /* 0x00000004ff1b7807 */ /* 0x000fc80000000000 */
[----:B------:R-:W-:-:S04]  /*62a0*/  SEL R27, R27, RZ, P6 ;  /* 0x000000ff1b1b7207 */ /* 0x000fc80003000000 */
[----:B------:R-:W-:Y:S02]  /*62b0*/  ISETP.NE.U32.AND P0, PT, R27, RZ, PT ;  /* 0x000000ff1b00720c */ /* 0x000fe40003f05070 */
[----:B------:R-:W-:-:S04]  /*62c0*/  SEL R27, RZ, 0x4, P1 ;  /* 0x00000004ff1b7807 */ /* 0x000fc80000800000 */
[----:B------:R-:W-:-:S04]  /*62d0*/  SEL R27, R27, RZ, P6 ;  /* 0x000000ff1b1b7207 */ /* 0x000fc80003000000 */
[----:B------:R-:W-:Y:S01]  /*62e0*/  ISETP.NE.U32.AND P1, PT, R27, RZ, PT ;  /* 0x000000ff1b00720c */ /* 0x000fe20003f25070 */
[----:B------:R-:W-:Y:S02]  /*62f0*/  IMAD.U32 R27, RZ, RZ, UR28 ;  /* 0x0000001cff1b7e24 */ /* 0x000fe4000f8e00ff */
[----:B------:R-:W-:Y:S01]  /*6300*/  LDGSTS.E [R19+0xc008], desc[UR22][R76.64], P0 ;  /* 0x0c0080004c137fae */ /* 0x000fe20008121856 */
[----:B------:R-:W-:Y:S01]  /*6310*/  ISETP.GE.AND P0, PT, R214, UR4, PT ;  /* 0x00000004d6007c0c */ /* 0x000fe2000bf06270 */
[----:B---3--:R-:W-:-:S03]  /*6320*/  IMAD.WIDE R106, R27, 0x4, R106 ;  /* 0x000000041b6a7825 */ /* 0x008fc600078e026a */
[----:B------:R-:W-:Y:S01]  /*6330*/  SEL R31, RZ, 0x4, P0 ;  /* 0x00000004ff1f7807 */ /* 0x000fe20000000000 */
[----:B----4-:R-:W-:-:S03]  /*6340*/  IMAD.WIDE R108, R27, 0x4, R108 ;  /* 0x000000041b6c7825 */ /* 0x010fc600078e026c */
[----:B------:R-:W-:-:S04]  /*6350*/  SEL R31, R31, RZ, P6 ;  /* 0x000000ff1f1f7207 */ /* 0x000fc80003000000 */
[----:B------:R-:W-:Y:S01]  /*6360*/  ISETP.NE.U32.AND P0, PT, R31, RZ, PT ;  /* 0x000000ff1f00720c */ /* 0x000fe20003f05070 */
[----:B------:R-:W-:-:S04]  /*6370*/  IMAD.U32 R31, RZ, RZ, UR12 ;  /* 0x0000000cff1f7e24 */ /* 0x000fc8000f8e00ff */
[----:B-1----:R-:W-:-:S04]  /*6380*/  IMAD.WIDE R144, R31, 0x4, R144 ;  /* 0x000000041f907825 */ /* 0x002fc800078e0290 */
[----:B------:R-:W-:-:S04]  /*6390*/  IMAD.U32 R31, RZ, RZ, UR28 ;  /* 0x0000001cff1f7e24 */ /* 0x000fc8000f8e00ff */
[----:B------:R-:W-:Y:S01]  /*63a0*/  LDGSTS.E [R19+0xe000], desc[UR22][R106.64], P0 ;  /* 0x0e0000006a137fae */ /* 0x000fe20008121856 */
[----:B------:R-:W-:Y:S01]  /*63b0*/  ISETP.GE.AND P0, PT, R201, UR4, PT ;  /* 0x00000004c9007c0c */ /* 0x000fe2000bf06270 */
[----:B------:R-:W-:Y:S01]  /*63c0*/  IMAD.WIDE R84, R31, 0x4, R84 ;  /* 0x000000041f547825 */ /* 0x000fe200078e0254 */
[----:B------:R-:W-:Y:S01]  /*63d0*/  LOP3.LUT R201, R0, 0x6, RZ, 0xfc, !PT ;  /* 0x0000000600c97812 */ /* 0x000fe200078efcff */
[----:B------:R1:W-:Y:S01]  /*63e0*/  LDGSTS.E [R19+0xe008], desc[UR22][R108.64], P1 ;  /* 0x0e0080006c137fae */ /* 0x0003e20008921856 */
[----:B------:R-:W-:Y:S01]  /*63f0*/  ISETP.GE.AND P1, PT, R211, UR4, PT ;  /* 0x00000004d3007c0c */ /* 0x000fe2000bf26270 */
[----:B------:R-:W-:-:S04]  /*6400*/  IMAD.WIDE R116, R31, 0x4, R116 ;  /* 0x000000041f747825 */ /* 0x000fc800078e0274 */
[----:B------:R-:W-:-:S04]  /*6410*/  IMAD.WIDE R118, R31, 0x4, R118 ;  /* 0x000000041f767825 */ /* 0x000fc800078e0276 */
[----:B------:R-:W-:Y:S01]  /*6420*/  IMAD.WIDE R124, R31, 0x4, R124 ;  /* 0x000000041f7c7825 */ /* 0x000fe200078e027c */
[----:B-1----:R-:W-:-:S03]  /*6430*/  SEL R19, RZ, 0x4, P0 ;  /* 0x00000004ff137807 */ /* 0x002fc60000000000 */
[----:B------:R-:W-:Y:S01]  /*6440*/  IMAD.WIDE R136, R31, 0x4, R136 ;  /* 0x000000041f887825 */ /* 0x000fe200078e0288 */
[----:B------:R-:W-:-:S04]  /*6450*/  SEL R19, R19, RZ, P6 ;  /* 0x000000ff13137207 */ /* 0x000fc80003000000 */
[----:B------:R-:W-:Y:S01]  /*6460*/  ISETP.NE.U32.AND P0, PT, R19, RZ, PT ;  /* 0x000000ff1300720c */ /* 0x000fe20003f05070 */
[----:B------:R-:W-:-:S04]  /*6470*/  IMAD.U32 R19, RZ, RZ, UR28 ;  /* 0x0000001cff137e24 */ /* 0x000fc8000f8e00ff */
[----:B------:R-:W-:-:S08]  /*6480*/  IMAD.WIDE R78, R19, 0x4, R78 ;  /* 0x00000004134e7825 */ /* 0x000fd000078e024e */
[----:B------:R-:W-:Y:S01]  /*6490*/  LDGSTS.E [R20+0xc000], desc[UR22][R78.64], P0 ;  /* 0x0c0000004e147fae */ /* 0x000fe20008121856 */
[----:B------:R-:W-:Y:S02]  /*64a0*/  ISETP.GE.AND P0, PT, R201, UR4, PT ;  /* 0x00000004c9007c0c */ /* 0x000fe4000bf06270 */
[----:B------:R-:W-:Y:S02]  /*64b0*/  LOP3.LUT R201, R0, 0x8, RZ, 0xfc, !PT ;  /* 0x0000000800c97812 */ /* 0x000fe400078efcff */
[----:B------:R-:W-:Y:S02]  /*64c0*/  SEL R19, RZ, 0x4, P0 ;  /* 0x00000004ff137807 */ /* 0x000fe40000000000 */
[----:B------:R-:W-:Y:S02]  /*64d0*/  ISETP.GE.AND P0, PT, R212, UR4, PT ;  /* 0x00000004d4007c0c */ /* 0x000fe4000bf06270 */
[----:B------:R-:W-:Y:S02]  /*64e0*/  SEL R19, R19, RZ, P6 ;  /* 0x000000ff13137207 */ /* 0x000fe40003000000 */
[----:B------:R-:W-:-:S02]  /*64f0*/  SEL R27, RZ, 0x4, P0 ;  /* 0x00000004ff1b7807 */ /* 0x000fc40000000000 */
[----:B------:R-:W-:Y:S02]  /*6500*/  ISETP.NE.U32.AND P2, PT, R19, RZ, PT ;  /* 0x000000ff1300720c */ /* 0x000fe40003f45070 */
[----:B------:R-:W-:Y:S02]  /*6510*/  SEL R19, RZ, 0x4, P1 ;  /* 0x00000004ff137807 */ /* 0x000fe40000800000 */
[----:B------:R-:W-:Y:S02]  /*6520*/  SEL R27, R27, RZ, P6 ;  /* 0x000000ff1b1b7207 */ /* 0x000fe40003000000 */
[----:B------:R-:W-:Y:S02]  /*6530*/  SEL R19, R19, RZ, P6 ;  /* 0x000000ff13137207 */ /* 0x000fe40003000000 */
[----:B------:R-:W-:Y:S01]  /*6540*/  ISETP.NE.U32.AND P0, PT, R27, RZ, PT ;  /* 0x000000ff1b00720c */ /* 0x000fe20003f05070 */
[----:B------:R-:W-:Y:S01]  /*6550*/  IMAD.U32 R27, RZ, RZ, UR28 ;  /* 0x0000001cff1b7e24 */ /* 0x000fe2000f8e00ff */
[----:B------:R-:W-:Y:S01]  /*6560*/  ISETP.NE.U32.AND P1, PT, R19, RZ, PT ;  /* 0x000000ff1300720c */ /* 0x000fe20003f25070 */
[----:B------:R-:W-:-:S02]  /*6570*/  IMAD.U32 R19, RZ, RZ, UR28 ;  /* 0x0000001cff137e24 */ /* 0x000fc4000f8e00ff */
[----:B------:R-:W-:-:S04]  /*6580*/  IMAD.WIDE R110, R27, 0x4, R110 ;  /* 0x000000041b6e7825 */ /* 0x000fc800078e026e */
[----:B------:R-:W-:-:S04]  /*6590*/  IMAD.WIDE R80, R19, 0x4, R80 ;  /* 0x0000000413507825 */ /* 0x000fc800078e0250 */
[----:B------:R-:W-:Y:S01]  /*65a0*/  IMAD.WIDE R112, R19, 0x4, R112 ;  /* 0x0000000413707825 */ /* 0x000fe200078e0270 */
[----:B------:R-:W-:Y:S01]  /*65b0*/  LDGSTS.E [R20+0xc008], desc[UR22][R80.64], P2 ;  /* 0x0c00800050147fae */ /* 0x000fe20009121856 */
[----:B------:R-:W-:Y:S02]  /*65c0*/  ISETP.GE.AND P2, PT, R202, UR4, PT ;  /* 0x00000004ca007c0c */ /* 0x000fe4000bf46270 */
[----:B------:R-:W-:Y:S01]  /*65d0*/  LOP3.LUT R202, R0, 0xa, RZ, 0xfc, !PT ;  /* 0x0000000a00ca7812 */ /* 0x000fe200078efcff */
[----:B------:R-:W-:Y:S01]  /*65e0*/  LDGSTS.E [R20+0xe000], desc[UR22][R110.64], P0 ;  /* 0x0e0000006e147fae */ /* 0x000fe20008121856 */
[----:B------:R-:W-:Y:S01]  /*65f0*/  IMAD.U32 R27, RZ, RZ, UR12 ;  /* 0x0000000cff1b7e24 */ /* 0x000fe2000f8e00ff */
[----:B------:R-:W-:Y:S02]  /*6600*/  ISETP.GE.AND P0, PT, R222, R140, PT ;  /* 0x0000008cde00720c */ /* 0x000fe40003f06270 */
[----:B------:R1:W-:Y:S01]  /*6610*/  LDGSTS.E [R20+0xe008], desc[UR22][R112.64], P1 ;  /* 0x0e00800070147fae */ /* 0x0003e20008921856 */
[----:B------:R-:W-:Y:S01]  /*6620*/  ISETP.GE.AND P1, PT, R201, UR4, PT ;  /* 0x00000004c9007c0c */ /* 0x000fe2000bf26270 */
[----:B------:R-:W-:-:S03]  /*6630*/  IMAD.WIDE R72, R27, 0x4, R72 ;  /* 0x000000041b487825 */ /* 0x000fc600078e0248 */
[----:B------:R-:W-:Y:S01]  /*6640*/  SEL R19, RZ, 0x4, P1 ;  /* 0x00000004ff137807 */ /* 0x000fe20000800000 */
[----:B------:R-:W-:-:S03]  /*6650*/  IMAD.WIDE R46, R27, 0x4, R46 ;  /* 0x000000041b2e7825 */ /* 0x000fc600078e022e */
[----:B------:R-:W-:Y:S01]  /*6660*/  SEL R19, R19, RZ, P6 ;  /* 0x000000ff13137207 */ /* 0x000fe20003000000 */
[----:B------:R-:W-:-:S03]  /*6670*/  IMAD.WIDE R42, R27, 0x4, R42 ;  /* 0x000000041b2a7825 */ /* 0x000fc600078e022a */
[----:B------:R-:W-:Y:S01]  /*6680*/  ISETP.NE.U32.AND P1, PT, R19, RZ, PT ;  /* 0x000000ff1300720c */ /* 0x000fe20003f25070 */
[----:B------:R-:W-:Y:S02]  /*6690*/  IMAD.U32 R19, RZ, RZ, UR12 ;  /* 0x0000000cff137e24 */ /* 0x000fe4000f8e00ff */
        /* <DEDUP_REMOVED lines=13> */
[----:B------:R-:W-:Y:S02]  /*6770*/  IMAD.U32 R19, RZ, RZ, UR28 ;  /* 0x0000001cff137e24 */ /* 0x000fe4000f8e00ff */
[----:B------:R-:W-:-:S04]  /*6780*/  IMAD.WIDE R154, R27, 0x4, R154 ;  /* 0x000000041b9a7825 */ /* 0x000fc800078e029a */
[----:B------:R-:W-:-:S04]  /*6790*/  IMAD.WIDE R82, R19, 0x4, R82 ;  /* 0x0000000413527825 */ /* 0x000fc800078e0252 */
[----:B------:R-:W-:Y:S01]  /*67a0*/  IMAD.U32 R19, RZ, RZ, UR12 ;  /* 0x0000000cff137e24 */ /* 0x000fe2000f8e00ff */
[----:B------:R-:W-:Y:S01]  /*67b0*/  LDGSTS.E [R21+0xc000], desc[UR22][R82.64], P1 ;  /* 0x0c00000052157fae */ /* 0x000fe20008921856 */
[----:B------:R-:W-:-:S04]  /*67c0*/  IMAD.WIDE R36, R27, 0x4, R36 ;  /* 0x000000041b247825 */ /* 0x000fc800078e0224 */
[----:B------:R-:W-:Y:S01]  /*67d0*/  IMAD.WIDE R54, R19, 0x4, R54 ;  /* 0x0000000413367825 */ /* 0x000fe200078e0236 */
[----:B------:R-:W-:Y:S02]  /*67e0*/  SEL R19, RZ, 0x4, P2 ;  /* 0x00000004ff137807 */ /* 0x000fe40001000000 */
[----:B------:R-:W-:Y:S01]  /*67f0*/  ISETP.GE.AND P2, PT, R202, UR4, PT ;  /* 0x00000004ca007c0c */ /* 0x000fe2000bf46270 */
[----:B------:R-:W-:Y:S01]  /*6800*/  IMAD.WIDE R34, R27, 0x4, R34 ;  /* 0x000000041b227825 */ /* 0x000fe200078e0222 */
[----:B------:R-:W-:Y:S02]  /*6810*/  SEL R19, R19, RZ, P6 ;  /* 0x000000ff13137207 */ /* 0x000fe40003000000 */
[----:B-1----:R-:W-:Y:S01]  /*6820*/  SEL R20, RZ, 0x4, P2 ;  /* 0x00000004ff147807 */ /* 0x002fe20001000000 */
[C---:B------:R-:W-:Y:S01]  /*6830*/  IMAD.WIDE R148, R27.reuse, 0x4, R148 ;  /* 0x000000041b947825 */ /* 0x040fe200078e0294 */
[----:B------:R-:W-:Y:S02]  /*6840*/  LOP3.LUT R202, R0, 0xc, RZ, 0xfc, !PT ;  /* 0x0000000c00ca7812 */ /* 0x000fe400078efcff */
[----:B------:R-:W-:Y:S01]  /*6850*/  SEL R20, R20, RZ, P6 ;  /* 0x000000ff14147207 */ /* 0x000fe20003000000 */
[----:B------:R-:W-:Y:S01]  /*6860*/  IMAD.WIDE R156, R27, 0x4, R156 ;  /* 0x000000041b9c7825 */ /* 0x000fe200078e029c */
[----:B------:R-:W-:-:S02]  /*6870*/  ISETP.NE.U32.AND P1, PT, R19, RZ, PT ;  /* 0x000000ff1300720c */ /* 0x000fc40003f25070 */
[----:B------:R-:W-:Y:S01]  /*6880*/  ISETP.NE.U32.AND P4, PT, R20, RZ, PT ;  /* 0x000000ff1400720c */ /* 0x000fe20003f85070 */
[C---:B------:R-:W-:Y:S01]  /*6890*/  IMAD.WIDE R64, R27.reuse, 0x4, R64 ;  /* 0x000000041b407825 */ /* 0x040fe200078e0240 */
[----:B------:R-:W-:Y:S02]  /*68a0*/  ISETP.GE.AND P2, PT, R202, UR4, PT ;  /* 0x00000004ca007c0c */ /* 0x000fe4000bf46270 */
[----:B------:R-:W-:Y:S01]  /*68b0*/  LOP3.LUT R202, R0, 0xe, RZ, 0xfc, !PT ;  /* 0x0000000e00ca7812 */ /* 0x000fe200078efcff */
[C---:B------:R-:W-:Y:S01]  /*68c0*/  IMAD.WIDE R60, R27.reuse, 0x4, R60 ;  /* 0x000000041b3c7825 */ /* 0x040fe200078e023c */
[----:B------:R-:W-:Y:S02]  /*68d0*/  SEL R20, RZ, 0x4, P5 ;  /* 0x00000004ff147807 */ /* 0x000fe40002800000 */
[----:B------:R-:W-:Y:S01]  /*68e0*/  ISETP.GE.AND P5, PT, R202, UR4, PT ;  /* 0x00000004ca007c0c */ /* 0x000fe2000bfa6270 */
[----:B------:R-:W-:Y:S01]  /*68f0*/  IMAD.WIDE R150, R27, 0x4, R150 ;  /* 0x000000041b967825 */ /* 0x000fe200078e0296 */
[----:B------:R-:W-:-:S02]  /*6900*/  SEL R20, R20, RZ, P6 ;  /* 0x000000ff14147207 */ /* 0x000fc40003000000 */
[----:B------:R-:W-:Y:S01]  /*6910*/  LOP3.LUT R202, R0, 0x10, RZ, 0xfc, !PT ;  /* 0x0000001000ca7812 */ /* 0x000fe200078efcff */
[C---:B------:R-:W-:Y:S01]  /*6920*/  IMAD.WIDE R158, R27.reuse, 0x4, R158 ;  /* 0x000000041b9e7825 */ /* 0x040fe200078e029e */
[----:B------:R-:W-:Y:S03]  /*6930*/  LDGSTS.E [R21+0xc008], desc[UR22][R84.64], P4 ;  /* 0x0c00800054157fae */ /* 0x000fe6000a121856 */
[----:B------:R-:W-:-:S04]  /*6940*/  IMAD.WIDE R56, R27, 0x4, R56 ;  /* 0x000000041b387825 */ /* 0x000fc800078e0238 */
[----:B------:R-:W-:-:S04]  /*6950*/  IMAD.WIDE R52, R27, 0x4, R52 ;  /* 0x000000041b347825 */ /* 0x000fc800078e0234 */
[----:B------:R-:W-:-:S04]  /*6960*/  IMAD.WIDE R50, R27, 0x4, R50 ;  /* 0x000000041b327825 */ /* 0x000fc800078e0232 */
[----:B------:R-:W-:Y:S01]  /*6970*/  IMAD.WIDE R152, R27, 0x4, R152 ;  /* 0x000000041b987825 */ /* 0x000fe200078e0298 */
[----:B------:R-:W-:-:S03]  /*6980*/  SEL R27, RZ, 0x4, P3 ;  /* 0x00000004ff1b7807 */ /* 0x000fc60001800000 */
[----:B------:R-:W-:Y:S01]  /*6990*/  IMAD.U32 R19, RZ, RZ, UR12 ;  /* 0x0000000cff137e24 */ /* 0x000fe2000f8e00ff */
[----:B------:R-:W-:-:S03]  /*69a0*/  SEL R27, R27, RZ, P6 ;  /* 0x000000ff1b1b7207 */ /* 0x000fc60003000000 */
[----:B------:R-:W-:Y:S01]  /*69b0*/  IMAD.WIDE R160, R19, 0x4, R160 ;  /* 0x0000000413a07825 */ /* 0x000fe200078e02a0 */
[----:B------:R-:W-:Y:S02]  /*69c0*/  ISETP.NE.U32.AND P3, PT, R27, RZ, PT ;  /* 0x000000ff1b00720c */ /* 0x000fe40003f65070 */
[----:B------:R-:W-:Y:S01]  /*69d0*/  SEL R27, RZ, 0x4, P2 ;  /* 0x00000004ff1b7807 */ /* 0x000fe20001000000 */
[----:B------:R-:W-:Y:S01]  /*69e0*/  IMAD.U32 R19, RZ, RZ, UR28 ;  /* 0x0000001cff137e24 */ /* 0x000fe2000f8e00ff */
[----:B------:R-:W-:Y:S02]  /*69f0*/  ISETP.NE.U32.AND P2, PT, R20, RZ, PT ;  /* 0x000000ff1400720c */ /* 0x000fe40003f45070 */
[----:B------:R-:W-:Y:S01]  /*6a00*/  SEL R27, R27, RZ, P6 ;  /* 0x000000ff1b1b7207 */ /* 0x000fe20003000000 */
[----:B------:R-:W-:Y:S01]  /*6a10*/  IMAD.WIDE R114, R19, 0x4, R114 ;  /* 0x0000000413727825 */ /* 0x000fe200078e0272 */
[----:B------:R-:W-:Y:S02]  /*6a20*/  SEL R19, RZ, 0x4, P5 ;  /* 0x00000004ff137807 */ /* 0x000fe40002800000 */
[----:B------:R-:W-:Y:S01]  /*6a30*/  ISETP.NE.U32.AND P4, PT, R27, RZ, PT ;  /* 0x000000ff1b00720c */ /* 0x000fe20003f85070 */
[----:B------:R-:W-:Y:S01]  /*6a40*/  IMAD.U32 R27, RZ, RZ, UR28 ;  /* 0x0000001cff1b7e24 */ /* 0x000fe2000f8e00ff */
[----:B------:R-:W-:Y:S01]  /*6a50*/  ISETP.GE.AND P5, PT, R208, UR4, PT ;  /* 0x00000004d0007c0c */ /* 0x000fe2000bfa6270 */
[----:B------:R-:W-:Y:S01]  /*6a60*/  LDGSTS.E [R21+0xe000], desc[UR22][R114.64], P3 ;  /* 0x0e00000072157fae */ /* 0x000fe20009921856 */
[----:B------:R-:W-:Y:S01]  /*6a70*/  SEL R19, R19, RZ, P6 ;  /* 0x000000ff13137207 */ /* 0x000fe20003000000 */
[----:B------:R-:W-:Y:S01]  /*6a80*/  IMAD.WIDE R86, R27, 0x4, R86 ;  /* 0x000000041b567825 */ /* 0x000fe200078e0256 */
[----:B------:R-:W-:Y:S01]  /*6a90*/  ISETP.GE.AND P3, PT, R219, UR4, PT ;  /* 0x00000004db007c0c */ /* 0x000fe2000bf66270 */
[----:B------:R1:W-:Y:S01]  /*6aa0*/  LDGSTS.E [R21+0xe008], desc[UR22][R116.64], P2 ;  /* 0x0e00800074157fae */ /* 0x0003e20009121856 */
[----:B------:R-:W-:Y:S01]  /*6ab0*/  SEL R20, RZ, 0x4, P5 ;  /* 0x00000004ff147807 */ /* 0x000fe20002800000 */
[----:B------:R-:W-:Y:S01]  /*6ac0*/  IMAD.WIDE R88, R27, 0x4, R88 ;  /* 0x000000041b587825 */ /* 0x000fe200078e0258 */
[----:B------:R-:W-:-:S02]  /*6ad0*/  ISETP.NE.U32.AND P5, PT, R19, RZ, PT ;  /* 0x000000ff1300720c */ /* 0x000fc40003fa5070 */
[----:B------:R-:W-:Y:S01]  /*6ae0*/  SEL R19, RZ, 0x4, P3 ;  /* 0x00000004ff137807 */ /* 0x000fe20001800000 */
[----:B------:R-:W-:Y:S01]  /*6af0*/  LDGSTS.E [R22+0xc000], desc[UR22][R86.64], P4 ;  /* 0x0c00000056167fae */ /* 0x000fe2000a121856 */
[----:B------:R-:W-:Y:S01]  /*6b00*/  SEL R20, R20, RZ, P6 ;  /* 0x000000ff14147207 */ /* 0x000fe20003000000 */
[----:B------:R-:W-:Y:S01]  /*6b10*/  IMAD.WIDE R92, R27, 0x4, R92 ;  /* 0x000000041b5c7825 */ /* 0x000fe200078e025c */
[----:B------:R-:W-:Y:S02]  /*6b20*/  SEL R19, R19, RZ, P6 ;  /* 0x000000ff13137207 */ /* 0x000fe40003000000 */
[----:B------:R-:W-:Y:S01]  /*6b30*/  ISETP.GE.AND P3, PT, R202, UR4, PT ;  /* 0x00000004ca007c0c */ /* 0x000fe2000bf66270 */
[----:B-1----:R-:W-:Y:S01]  /*6b40*/  IMAD.U32 R21, RZ, RZ, UR28 ;  /* 0x0000001cff157e24 */ /* 0x002fe2000f8e00ff */
[----:B------:R-:W-:Y:S01]  /*6b50*/  LOP3.LUT R202, R0, 0x12, RZ, 0xfc, !PT ;  /* 0x0000001200ca7812 */ /* 0x000fe200078efcff */
[----:B------:R-:W-:Y:S01]  /*6b60*/  IMAD.WIDE R122, R27, 0x4, R122 ;  /* 0x000000041b7a7825 */ /* 0x000fe200078e027a */
[----:B------:R-:W-:Y:S01]  /*6b70*/  ISETP.NE.U32.AND P2, PT, R20, RZ, PT ;  /* 0x000000ff1400720c */ /* 0x000fe20003f45070 */
[----:B------:R-:W-:Y:S01]  /*6b80*/  LDGSTS.E [R22+0xc008], desc[UR22][R88.64], P5 ;  /* 0x0c00800058167fae */ /* 0x000fe2000a921856 */
[----:B------:R-:W-:Y:S01]  /*6b90*/  ISETP.NE.U32.AND P4, PT, R19, RZ, PT ;  /* 0x000000ff1300720c */ /* 0x000fe20003f85070 */
[----:B------:R-:W-:Y:S01]  /*6ba0*/  IMAD.WIDE R120, R21, 0x4, R120 ;  /* 0x0000000415787825 */ /* 0x000fe200078e0278 */
[----:B------:R-:W-:-:S02]  /*6bb0*/  SEL R19, RZ, 0x4, P3 ;  /* 0x00000004ff137807 */ /* 0x000fc40001800000 */
[----:B------:R-:W-:Y:S01]  /*6bc0*/  ISETP.GE.AND P3, PT, R202, UR4, PT ;  /* 0x00000004ca007c0c */ /* 0x000fe2000bf66270 */
[----:B------:R-:W-:Y:S01]  /*6bd0*/  IMAD.WIDE R90, R21, 0x4, R90 ;  /* 0x00000004155a7825 */ /* 0x000fe200078e025a */
[----:B------:R-:W-:Y:S02]  /*6be0*/  SEL R19, R19, RZ, P6 ;  /* 0x000000ff13137207 */ /* 0x000fe40003000000 */
[----:B------:R-:W-:Y:S01]  /*6bf0*/  SEL R20, RZ, 0x4, P3 ;  /* 0x00000004ff147807 */ /* 0x000fe20001800000 */
[----:B------:R-:W-:Y:S01]  /*6c00*/  IMAD.WIDE R94, R21, 0x4, R94 ;  /* 0x00000004155e7825 */ /* 0x000fe200078e025e */
[----:B------:R-:W-:Y:S01]  /*6c10*/  ISETP.GE.AND P5, PT, R207, UR4, PT ;  /* 0x00000004cf007c0c */ /* 0x000fe2000bfa6270 */
[----:B------:R-:W-:Y:S01]  /*6c20*/  LDGSTS.E [R22+0xe000], desc[UR22][R118.64], P2 ;  /* 0x0e00000076167fae */ /* 0x000fe20009121856 */
[----:B------:R-:W-:Y:S01]  /*6c30*/  ISETP.NE.U32.AND P3, PT, R19, RZ, PT ;  /* 0x000000ff1300720c */ /* 0x000fe20003f65070 */
[----:B------:R-:W-:Y:S01]  /*6c40*/  IMAD.WIDE R96, R21, 0x4, R96 ;  /* 0x0000000415607825 */ /* 0x000fe200078e0260 */
[----:B------:R-:W-:Y:S01]  /*6c50*/  SEL R20, R20, RZ, P6 ;  /* 0x000000ff14147207 */ /* 0x000fe20003000000 */
[----:B------:R-:W-:Y:S01]  /*6c60*/  LDGSTS.E [R22+0xe008], desc[UR22][R120.64], P4 ;  /* 0x0e00800078167fae */ /* 0x000fe2000a121856 */
[----:B------:R-:W-:Y:S01]  /*6c70*/  SEL R19, RZ, 0x4, P5 ;  /* 0x00000004ff137807 */ /* 0x000fe20002800000 */
[----:B------:R-:W-:Y:S01]  /*6c80*/  IMAD.WIDE R126, R27, 0x4, R126 ;  /* 0x000000041b7e7825 */ /* 0x000fe200078e027e */
[----:B------:R-:W-:-:S02]  /*6c90*/  LOP3.LUT R202, R0, 0x14, RZ, 0xfc, !PT ;  /* 0x0000001400ca7812 */ /* 0x000fc400078efcff */
[----:B------:R-:W-:Y:S01]  /*6ca0*/  ISETP.NE.U32.AND P2, PT, R20, RZ, PT ;  /* 0x000000ff1400720c */ /* 0x000fe20003f45070 */
[----:B------:R-:W-:Y:S01]  /*6cb0*/  IMAD.WIDE R128, R27, 0x4, R128 ;  /* 0x000000041b807825 */ /* 0x000fe200078e0280 */
[----:B------:R-:W-:Y:S02]  /*6cc0*/  ISETP.GE.AND P4, PT, R234, UR4, PT ;  /* 0x00000004ea007c0c */ /* 0x000fe4000bf86270 */
[----:B------:R-:W-:Y:S01]  /*6cd0*/  SEL R19, R19, RZ, P6 ;  /* 0x000000ff13137207 */ /* 0x000fe20003000000 */
[----:B------:R-:W-:Y:S01]  /*6ce0*/  LDGSTS.E [R23+0xc000], desc[UR22][R90.64], P3 ;  /* 0x0c0000005a177fae */ /* 0x000fe20009921856 */
[----:B------:R-:W-:Y:S01]  /*6cf0*/  ISETP.GE.AND P5, PT, R202, UR4, PT ;  /* 0x00000004ca007c0c */ /* 0x000fe2000bfa6270 */
[----:B------:R-:W-:Y:S01]  /*6d00*/  IMAD.WIDE R98, R21, 0x4, R98 ;  /* 0x0000000415627825 */ /* 0x000fe200078e0262 */
[----:B------:R-:W-:Y:S02]  /*6d10*/  SEL R20, RZ, 0x4, P4 ;  /* 0x00000004ff147807 */ /* 0x000fe40002000000 */
[----:B------:R-:W-:Y:S01]  /*6d20*/  ISETP.NE.U32.AND P4, PT, R19, RZ, PT ;  /* 0x000000ff1300720c */ /* 0x000fe20003f85070 */
[----:B------:R-:W-:Y:S01]  /*6d30*/  IMAD.WIDE R130, R21, 0x4, R130 ;  /* 0x0000000415827825 */ /* 0x000fe200078e0282 */
[----:B------:R-:W-:Y:S01]  /*6d40*/  SEL R19, RZ, 0x4, P5 ;  /* 0x00000004ff137807 */ /* 0x000fe20002800000 */
[----:B------:R-:W-:Y:S01]  /*6d50*/  LDGSTS.E [R23+0xc008], desc[UR22][R92.64], P2 ;  /* 0x0c0080005c177fae */ /* 0x000fe20009121856 */
[----:B------:R-:W-:Y:S01]  /*6d60*/  LOP3.LUT R202, R0, 0x16, RZ, 0xfc, !PT ;  /* 0x0000001600ca7812 */ /* 0x000fe200078efcff */
[----:B------:R-:W-:Y:S01]  /*6d70*/  IMAD.WIDE R134, R27, 0x4, R134 ;  /* 0x000000041b867825 */ /* 0x000fe200078e0286 */
[----:B------:R-:W-:-:S02]  /*6d80*/  SEL R20, R20, RZ, P6 ;  /* 0x000000ff14147207 */ /* 0x000fc40003000000 */
[----:B------:R-:W-:Y:S02]  /*6d90*/  SEL R19, R19, RZ, P6 ;  /* 0x000000ff13137207 */ /* 0x000fe40003000000 */
[----:B------:R-:W-:Y:S02]  /*6da0*/  ISETP.GE.AND P5, PT, R202, UR4, PT ;  /* 0x00000004ca007c0c */ /* 0x000fe4000bfa6270 */
[----:B------:R-:W-:Y:S01]  /*6db0*/  ISETP.NE.U32.AND P3, PT, R20, RZ, PT ;  /* 0x000000ff1400720c */ /* 0x000fe20003f65070 */
[----:B------:R-:W-:Y:S01]  /*6dc0*/  LDGSTS.E [R23+0xe000], desc[UR22][R122.64], P4 ;  /* 0x0e0000007a177fae */ /* 0x000fe2000a121856 */
[----:B------:R-:W-:Y:S02]  /*6dd0*/  ISETP.NE.U32.AND P2, PT, R19, RZ, PT ;  /* 0x000000ff1300720c */ /* 0x000fe40003f45070 */
[----:B------:R-:W-:Y:S01]  /*6de0*/  SEL R19, RZ, 0x4, P5 ;  /* 0x00000004ff137807 */ /* 0x000fe20002800000 */
[----:B------:R-:W1:Y:S01]  /*6df0*/  S2R R202, SR_TID.X ;  /* 0x0000000000ca7919 */ /* 0x000e620000002100 */
[----:B------:R-:W-:-:S02]  /*6e00*/  ISETP.GE.AND P5, PT, R206, UR4, PT ;  /* 0x00000004ce007c0c */ /* 0x000fc4000bfa6270 */
[----:B------:R-:W-:Y:S02]  /*6e10*/  SEL R19, R19, RZ, P6 ;  /* 0x000000ff13137207 */ /* 0x000fe40003000000 */
[----:B------:R-:W-:Y:S02]  /*6e20*/  SEL R20, RZ, 0x4, P5 ;  /* 0x00000004ff147807 */ /* 0x000fe40002800000 */
[----:B------:R-:W-:Y:S01]  /*6e30*/  ISETP.GE.AND P4, PT, R204, UR4, PT ;  /* 0x00000004cc007c0c */ /* 0x000fe2000bf86270 */
[----:B------:R2:W-:Y:S01]  /*6e40*/  LDGSTS.E [R23+0xe008], desc[UR22][R124.64], P3 ;  /* 0x0e0080007c177fae */ /* 0x0005e20009921856 */
[----:B------:R-:W-:Y:S02]  /*6e50*/  ISETP.NE.U32.AND P5, PT, R19, RZ, PT ;  /* 0x000000ff1300720c */ /* 0x000fe40003fa5070 */
[----:B------:R-:W-:Y:S01]  /*6e60*/  SEL R20, R20, RZ, P6 ;  /* 0x000000ff14147207 */ /* 0x000fe20003000000 */
[----:B------:R-:W-:Y:S01]  /*6e70*/  LDGSTS.E [R24+0xc000], desc[UR22][R94.64], P2 ;  /* 0x0c0000005e187fae */ /* 0x000fe20009121856 */
[----:B------:R-:W-:-:S02]  /*6e80*/  SEL R19, RZ, 0x4, P4 ;  /* 0x00000004ff137807 */ /* 0x000fc40002000000 */
[----:B------:R-:W-:Y:S02]  /*6e90*/  ISETP.NE.U32.AND P3, PT, R20, RZ, PT ;  /* 0x000000ff1400720c */ /* 0x000fe40003f65070 */
[----:B------:R-:W-:Y:S02]  /*6ea0*/  ISETP.GE.AND P2, PT, R218, UR4, PT ;  /* 0x00000004da007c0c */ /* 0x000fe4000bf46270 */
[----:B------:R-:W-:Y:S01]  /*6eb0*/  SEL R19, R19, RZ, P6 ;  /* 0x000000ff13137207 */ /* 0x000fe20003000000 */
[----:B--2---:R-:W-:Y:S01]  /*6ec0*/  IMAD.U32 R23, RZ, RZ, UR28 ;  /* 0x0000001cff177e24 */ /* 0x004fe2000f8e00ff */
[----:B------:R-:W-:Y:S01]  /*6ed0*/  ISETP.GE.AND P4, PT, R217, UR4, PT ;  /* 0x00000004d9007c0c */ /* 0x000fe2000bf86270 */
[----:B------:R-:W-:Y:S01]  /*6ee0*/  LDGSTS.E [R24+0xc008], desc[UR22][R96.64], P5 ;  /* 0x0c00800060187fae */ /* 0x000fe2000a921856 */
        /* <DEDUP_REMOVED lines=8> */
[----:B------:R-:W-:Y:S01]  /*6f70*/  ISETP.NE.U32.AND P4, PT, R20, RZ, PT ;  /* 0x000000ff1400720c */ /* 0x000fe20003f85070 */
[C---:B-1----:R-:W-:Y:S01]  /*6f80*/  IMAD.SHL.U32 R201, R202.reuse, 0x8, RZ ;  /* 0x00000008cac97824 */ /* 0x042fe200078e00ff */
[----:B------:R-:W-:Y:S01]  /*6f90*/  ISETP.GE.AND P5, PT, R203, UR4, PT ;  /* 0x00000004cb007c0c */ /* 0x000fe2000bfa6270 */
[C---:B------:R-:W-:Y:S01]  /*6fa0*/  IMAD.SHL.U32 R200, R202.reuse, 0x80, RZ ;  /* 0x00000080cac87824 */ /* 0x040fe200078e00ff */
[----:B------:R-:W-:Y:S01]  /*6fb0*/  ISETP.NE.U32.AND P3, PT, R19, RZ, PT ;  /* 0x000000ff1300720c */ /* 0x000fe20003f65070 */
[----:B------:R-:W-:Y:S01]  /*6fc0*/  LDGSTS.E [R24+0xe008], desc[UR22][R128.64], P2 ;  /* 0x0e00800080187fae */ /* 0x000fe20009121856 */
[----:B------:R-:W-:Y:S01]  /*6fd0*/  SEL R19, RZ, 0x4, P5 ;  /* 0x00000004ff137807 */ /* 0x000fe20002800000 */
[----:B------:R-:W-:Y:S01]  /*6fe0*/  IMAD.SHL.U32 R202, R202, 0x10, RZ ;  /* 0x00000010caca7824 */ /* 0x000fe200078e00ff */
[----:B------:R-:W-:-:S02]  /*6ff0*/  ISETP.GE.AND P5, PT, R199, UR4, PT ;  /* 0x00000004c7007c0c */ /* 0x000fc4000bfa6270 */
[----:B------:R-:W-:Y:S02]  /*7000*/  SEL R19, R19, RZ, P6 ;  /* 0x000000ff13137207 */ /* 0x000fe40003000000 */
[----:B------:R-:W-:Y:S01]  /*7010*/  SEL R20, RZ, 0x4, P5 ;  /* 0x00000004ff147807 */ /* 0x000fe20002800000 */
[----:B------:R-:W-:Y:S01]  /*7020*/  LDGSTS.E [R25+0xc000], desc[UR22][R98.64], P4 ;  /* 0x0c00000062197fae */ /* 0x000fe2000a121856 */
[----:B------:R-:W-:Y:S02]  /*7030*/  ISETP.GE.AND P4, PT, R216, UR4, PT ;  /* 0x00000004d8007c0c */ /* 0x000fe4000bf86270 */
[----:B------:R-:W-:Y:S01]  /*7040*/  SEL R20, R20, RZ, P6 ;  /* 0x000000ff14147207 */ /* 0x000fe20003000000 */
[----:B------:R-:W-:Y:S01]  /*7050*/  LDGSTS.E [R25+0xc008], desc[UR22][R100.64], P3 ;  /* 0x0c00800064197fae */ /* 0x000fe20009921856 */
[----:B------:R-:W-:Y:S02]  /*7060*/  ISETP.GE.AND P3, PT, R215, UR4, PT ;  /* 0x00000004d7007c0c */ /* 0x000fe4000bf66270 */
[----:B------:R-:W-:-:S02]  /*7070*/  ISETP.NE.U32.AND P5, PT, R19, RZ, PT ;  /* 0x000000ff1300720c */ /* 0x000fc40003fa5070 */
[----:B------:R-:W-:Y:S02]  /*7080*/  ISETP.NE.U32.AND P2, PT, R20, RZ, PT ;  /* 0x000000ff1400720c */ /* 0x000fe40003f45070 */
[----:B------:R-:W-:Y:S02]  /*7090*/  SEL R19, RZ, 0x4, P4 ;  /* 0x00000004ff137807 */ /* 0x000fe40002000000 */
[----:B------:R-:W-:Y:S02]  /*70a0*/  ISETP.GE.AND P4, PT, R198, UR4, PT ;  /* 0x00000004c6007c0c */ /* 0x000fe4000bf86270 */
[----:B------:R-:W-:Y:S02]  /*70b0*/  SEL R20, RZ, 0x4, P3 ;  /* 0x00000004ff147807 */ /* 0x000fe40001800000 */
[----:B------:R-:W-:Y:S02]  /*70c0*/  ISETP.GE.AND P3, PT, R205, UR4, PT ;  /* 0x00000004cd007c0c */ /* 0x000fe4000bf66270 */
[----:B------:R-:W-:Y:S01]  /*70d0*/  SEL R21, RZ, 0x4, P4 ;  /* 0x00000004ff157807 */ /* 0x000fe20002000000 */
[----:B------:R-:W-:Y:S01]  /*70e0*/  LDGSTS.E [R25+0xe000], desc[UR22][R130.64], P5 ;  /* 0x0e00000082197fae */ /* 0x000fe2000a921856 */
[----:B------:R-:W-:-:S02]  /*70f0*/  SEL R22, RZ, 0x4, P3 ;  /* 0x00000004ff167807 */ /* 0x000fc40001800000 */
[----:B------:R-:W-:Y:S01]  /*7100*/  SEL R19, R19, RZ, P6 ;  /* 0x000000ff13137207 */ /* 0x000fe20003000000 */
[----:B------:R1:W-:Y:S01]  /*7110*/  LDGSTS.E [R25+0xe008], desc[UR22][R132.64], P2 ;  /* 0x0e00800084197fae */ /* 0x0003e20009121856 */
[----:B------:R-:W-:Y:S02]  /*7120*/  SEL R20, R20, RZ, P6 ;  /* 0x000000ff14147207 */ /* 0x000fe40003000000 */
[----:B------:R-:W-:Y:S02]  /*7130*/  SEL R21, R21, RZ, P6 ;  /* 0x000000ff15157207 */ /* 0x000fe40003000000 */
[----:B------:R-:W-:Y:S02]  /*7140*/  SEL R22, R22, RZ, P6 ;  /* 0x000000ff16167207 */ /* 0x000fe40003000000 */
[----:B------:R-:W-:Y:S01]  /*7150*/  ISETP.NE.U32.AND P3, PT, R19, RZ, PT ;  /* 0x000000ff1300720c */ /* 0x000fe20003f65070 */
[----:B------:R-:W-:Y:S01]  /*7160*/  IMAD.U32 R19, RZ, RZ, UR28 ;  /* 0x0000001cff137e24 */ /* 0x000fe2000f8e00ff */
[----:B------:R-:W-:-:S02]  /*7170*/  ISETP.NE.U32.AND P4, PT, R20, RZ, PT ;  /* 0x000000ff1400720c */ /* 0x000fc40003f85070 */
[----:B------:R-:W-:Y:S01]  /*7180*/  ISETP.NE.U32.AND P5, PT, R21, RZ, PT ;  /* 0x000000ff1500720c */ /* 0x000fe20003fa5070 */
[----:B------:R-:W-:Y:S01]  /*7190*/  IMAD.U32 R21, RZ, RZ, UR28 ;  /* 0x0000001cff157e24 */ /* 0x000fe2000f8e00ff */
[----:B------:R-:W-:Y:S01]  /*71a0*/  ISETP.NE.U32.AND P6, PT, R22, RZ, PT ;  /* 0x000000ff1600720c */ /* 0x000fe20003fc5070 */
[----:B------:R-:W-:Y:S01]  /*71b0*/  IMAD.WIDE R102, R19, 0x4, R102 ;  /* 0x0000000413667825 */ /* 0x000fe200078e0266 */
[----:B-1----:R-:W-:Y:S02]  /*71c0*/  CS2R R24, SRZ ;  /* 0x0000000000187805 */ /* 0x002fe4000001ff00 */
[----:B------:R-:W-:Y:S01]  /*71d0*/  LOP3.LUT R201, R201, 0x380, RZ, 0xc0, !PT ;  /* 0x00000380c9c97812 */ /* 0x000fe200078ec0ff */
[----:B------:R-:W-:Y:S01]  /*71e0*/  IMAD.WIDE R104, R21, 0x4, R104 ;  /* 0x0000000415687825 */ /* 0x000fe200078e0268 */
[----:B------:R-:W-:Y:S01]  /*71f0*/  LOP3.LUT R200, R200, 0x400, RZ, 0xc0, !PT ;  /* 0x00000400c8c87812 */ /* 0x000fe200078ec0ff */
[----:B------:R-:W-:Y:S04]  /*7200*/  LDGSTS.E [R26+0xc000], desc[UR22][R102.64], P3 ;  /* 0x0c000000661a7fae */ /* 0x000fe80009921856 */
[----:B------:R-:W-:Y:S04]  /*7210*/  LDGSTS.E [R26+0xc008], desc[UR22][R104.64], P4 ;  /* 0x0c008000681a7fae */ /* 0x000fe8000a121856 */
[----:B------:R-:W-:Y:S04]  /*7220*/  LDGSTS.E [R26+0xe000], desc[UR22][R134.64], P5 ;  /* 0x0e000000861a7fae */ /* 0x000fe8000a921856 */
[----:B------:R1:W-:Y:S04]  /*7230*/  LDGSTS.E [R26+0xe008], desc[UR22][R136.64], P6 ;  /* 0x0e008000881a7fae */ /* 0x0003e8000b121856 */
[----:B------:R-:W0:Y:S04]  /*7240*/  LDGDEPBAR ;  /* 0x00000000000079af */ /* 0x000e280000000000 */
[----:B------:R-:W-:Y:S04]  /*7250*/  LDGSTS.E [R18+0x20000], desc[UR22][R72.64], P1 ;  /* 0x2000000048127fae */ /* 0x000fe80008921856 */
[----:B------:R2:W-:Y:S01]  /*7260*/  LDGSTS.E [R18+0x20400], desc[UR22][R48.64], P1 ;  /* 0x2040000030127fae */ /* 0x0005e20008921856 */
[----:B-1----:R-:W-:-:S03]  /*7270*/  CS2R R26, SRZ ;  /* 0x00000000001a7805 */ /* 0x002fc6000001ff00 */
[----:B------:R1:W-:Y:S04]  /*7280*/  LDGSTS.E [R18+0x20800], desc[UR22][R46.64], P1 ;  /* 0x208000002e127fae */ /* 0x0003e80008921856 */
[----:B------:R3:W-:Y:S04]  /*7290*/  LDGSTS.E [R18+0x20c00], desc[UR22][R44.64], P1 ;  /* 0x20c000002c127fae */ /* 0x0007e80008921856 */
[----:B------:R4:W-:Y:S01]  /*72a0*/  LDGSTS.E [R18+0x21000], desc[UR22][R42.64], P1 ;  /* 0x210000002a127fae */ /* 0x0009e20008921856 */
[----:B--2---:R-:W-:-:S03]  /*72b0*/  CS2R R48, SRZ ;  /* 0x0000000000307805 */ /* 0x004fc6000001ff00 */
[----:B------:R2:W-:Y:S01]  /*72c0*/  LDGSTS.E [R18+0x21400], desc[UR22][R40.64], P1 ;  /* 0x2140000028127fae */ /* 0x0005e20008921856 */
[----:B-1----:R-:W-:-:S03]  /*72d0*/  CS2R R46, SRZ ;  /* 0x00000000002e7805 */ /* 0x002fc6000001ff00 */
[----:B------:R-:W-:Y:S01]  /*72e0*/  LDGSTS.E [R18+0x21800], desc[UR22][R146.64], P1 ;  /* 0x2180000092127fae */ /* 0x000fe20008921856 */
[----:B---3--:R-:W-:-:S03]  /*72f0*/  CS2R R44, SRZ ;  /* 0x00000000002c7805 */ /* 0x008fc6000001ff00 */
[----:B------:R-:W-:Y:S01]  /*7300*/  LDGSTS.E [R18+0x21c00], desc[UR22][R154.64], P1 ;  /* 0x21c000009a127fae */ /* 0x000fe20008921856 */
[----:B----4-:R-:W-:-:S03]  /*7310*/  CS2R R42, SRZ ;  /* 0x00000000002a7805 */ /* 0x010fc6000001ff00 */
[----:B------:R-:W-:Y:S01]  /*7320*/  LDGSTS.E [R28+0x20100], desc[UR22][R68.64], P1 ;  /* 0x20100000441c7fae */ /* 0x000fe20008921856 */
[----:B--2---:R-:W-:-:S03]  /*7330*/  CS2R R40, SRZ ;  /* 0x0000000000287805 */ /* 0x004fc6000001ff00 */
[----:B------:R1:W-:Y:S04]  /*7340*/  LDGSTS.E [R28+0x20500], desc[UR22][R38.64], P1 ;  /* 0x20500000261c7fae */ /* 0x0003e80008921856 */
[----:B------:R2:W-:Y:S04]  /*7350*/  LDGSTS.E [R28+0x20900], desc[UR22][R36.64], P1 ;  /* 0x20900000241c7fae */ /* 0x0005e80008921856 */
[----:B------:R3:W-:Y:S04]  /*7360*/  LDGSTS.E [R28+0x20d00], desc[UR22][R32.64], P1 ;  /* 0x20d00000201c7fae */ /* 0x0007e80008921856 */
[----:B------:R4:W-:Y:S01]  /*7370*/  LDGSTS.E [R28+0x21100], desc[UR22][R34.64], P1 ;  /* 0x21100000221c7fae */ /* 0x0009e20008921856 */
[----:B-1----:R-:W-:-:S03]  /*7380*/  CS2R R38, SRZ ;  /* 0x0000000000267805 */ /* 0x002fc6000001ff00 */
[----:B------:R-:W-:Y:S01]  /*7390*/  LDGSTS.E [R28+0x21500], desc[UR22][R138.64], P1 ;  /* 0x215000008a1c7fae */ /* 0x000fe20008921856 */
[----:B--2---:R-:W-:-:S03]  /*73a0*/  CS2R R36, SRZ ;  /* 0x0000000000247805 */ /* 0x004fc6000001ff00 */
[----:B------:R-:W-:Y:S01]  /*73b0*/  LDGSTS.E [R28+0x21900], desc[UR22][R148.64], P1 ;  /* 0x21900000941c7fae */ /* 0x000fe20008921856 */
[----:B---3--:R-:W-:-:S03]  /*73c0*/  CS2R R32, SRZ ;  /* 0x0000000000207805 */ /* 0x008fc6000001ff00 */
[----:B------:R-:W-:Y:S01]  /*73d0*/  LDGSTS.E [R28+0x21d00], desc[UR22][R156.64], P1 ;  /* 0x21d000009c1c7fae */ /* 0x000fe20008921856 */
[----:B----4-:R-:W-:-:S03]  /*73e0*/  CS2R R34, SRZ ;  /* 0x0000000000227805 */ /* 0x010fc6000001ff00 */
        /* <DEDUP_REMOVED lines=9> */
[----:B------:R-:W-:Y:S04]  /*7480*/  LDGSTS.E [R30+0x20700], desc[UR22][R56.64], P1 ;  /* 0x20700000381e7fae */ /* 0x000fe80008921856 */
[----:B------:R2:W-:Y:S01]  /*7490*/  LDGSTS.E [R30+0x20b00], desc[UR22][R54.64], P1 ;  /* 0x20b00000361e7fae */ /* 0x0005e20008921856 */
[----:B-1----:R-:W-:-:S03]  /*74a0*/  CS2R R28, SRZ ;  /* 0x00000000001c7805 */ /* 0x002fc6000001ff00 */
[----:B------:R1:W-:Y:S04]  /*74b0*/  LDGSTS.E [R30+0x20f00], desc[UR22][R52.64], P1 ;  /* 0x20f00000341e7fae */ /* 0x0003e80008921856 */
[----:B------:R3:W-:Y:S04]  /*74c0*/  LDGSTS.E [R30+0x21300], desc[UR22][R50.64], P1 ;  /* 0x21300000321e7fae */ /* 0x0007e80008921856 */
[----:B------:R-:W-:Y:S01]  /*74d0*/  LDGSTS.E [R30+0x21700], desc[UR22][R144.64], P1 ;  /* 0x21700000901e7fae */ /* 0x000fe20008921856 */
[----:B--2---:R-:W-:-:S03]  /*74e0*/  CS2R R54, SRZ ;  /* 0x0000000000367805 */ /* 0x004fc6000001ff00 */
[----:B------:R-:W-:Y:S01]  /*74f0*/  LDGSTS.E [R30+0x21b00], desc[UR22][R152.64], P1 ;  /* 0x21b00000981e7fae */ /* 0x000fe20008921856 */
[----:B-1----:R-:W-:-:S03]  /*7500*/  CS2R R52, SRZ ;  /* 0x0000000000347805 */ /* 0x002fc6000001ff00 */
[----:B------:R1:W-:Y:S01]  /*7510*/  LDGSTS.E [R30+0x21f00], desc[UR22][R160.64], P1 ;  /* 0x21f00000a01e7fae */ /* 0x0003e20008921856 */
[----:B------:R-:W-:Y:S02]  /*7520*/  ISETP.GE.AND P1, PT, R15, 0x40, PT ;  /* 0x000000400f00780c */ /* 0x000fe40003f26270 */
[----:B---3--:R-:W-:Y:S01]  /*7530*/  CS2R R50, SRZ ;  /* 0x0000000000327805 */ /* 0x008fe2000001ff00 */
[----:B------:R-:W0:Y:S01]  /*7540*/  LDGDEPBAR ;  /* 0x00000000000079af */ /* 0x000e220000000000 */
[----:B-1----:R-:W-:-:S09]  /*7550*/  CS2R R30, SRZ ;  /* 0x00000000001e7805 */ /* 0x002fd2000001ff00 */
[----:B------:R-:W-:Y:S05]  /*7560*/  @!P1 BRA `(.L_x_0) ;  /* 0x0000002c00c49947 */ /* 0x000fea0003800000 */
[----:B------:R-:W2:Y:S04]  /*7570*/  LDL.LU R76, [R1] ;  /* 0x00000000014c7983 */ /* 0x000ea80000300800 */
[----:B------:R-:W3:Y:S04]  /*7580*/  LDL.LU R77, [R1+0x4] ;  /* 0x00000400014d7983 */ /* 0x000ee80000300800 */
[----:B------:R-:W4:Y:S01]  /*7590*/  LDL.LU R75, [R1+0x8] ;  /* 0x00000800014b7983 */ /* 0x000f220000300800 */
[----:B------:R-:W-:Y:S01]  /*75a0*/  IMAD R115, R219, UR16, RZ ;  /* 0x00000010db737c24 */ /* 0x000fe2000f8e02ff */
[----:B------:R-:W-:Y:S01]  /*75b0*/  SHF.R.S32.HI R26, RZ, 0x1f, R17 ;  /* 0x0000001fff1a7819 */ /* 0x000fe20000011411 */
[----:B------:R-:W-:Y:S01]  /*75c0*/  IMAD R99, R205, UR16, RZ ;  /* 0x00000010cd637c24 */ /* 0x000fe2000f8e02ff */
[----:B------:R-:W5:Y:S01]  /*75d0*/  LDL.LU R219, [R1+0xc] ;  /* 0x00000c0001db7983 */ /* 0x000f620000300800 */
[C---:B------:R-:W-:Y:S01]  /*75e0*/  IADD3 R164, P1, R17.reuse, R224, RZ ;  /* 0x000000e011a47210 */ /* 0x040fe20007f3e0ff */
[----:B------:R-:W-:Y:S01]  /*75f0*/  IMAD R101, R198, UR16, RZ ;  /* 0x00000010c6657c24 */ /* 0x000fe2000f8e02ff */
[----:B------:R-:W-:Y:S01]  /*7600*/  IADD3 R166, P6, R17, R223, RZ ;  /* 0x000000df11a67210 */ /* 0x000fe20007fde0ff */
[----:B------:R-:W-:Y:S01]  /*7610*/  IMAD R103, R199, UR16, RZ ;  /* 0x00000010c7677c24 */ /* 0x000fe2000f8e02ff */
[----:B------:R-:W-:Y:S01]  /*7620*/  LEA.HI.X.SX32 R165, R224, R26, 0x1, P1 ;  /* 0x0000001ae0a57211 */ /* 0x000fe200008f0eff */
[----:B------:R-:W-:Y:S01]  /*7630*/  IMAD R105, R203, UR16, RZ ;  /* 0x00000010cb697c24 */ /* 0x000fe2000f8e02ff */
[C---:B------:R-:W-:Y:S01]  /*7640*/  IADD3 R162, P2, R17.reuse, R225, RZ ;  /* 0x000000e111a27210 */ /* 0x040fe20007f5e0ff */
[----:B------:R-:W-:Y:S01]  /*7650*/  IMAD R107, R204, UR16, RZ ;  /* 0x00000010cc6b7c24 */ /* 0x000fe2000f8e02ff */
[C---:B------:R-:W-:Y:S01]  /*7660*/  IADD3 R160, P3, R17.reuse, R226, RZ ;  /* 0x000000e211a07210 */ /* 0x040fe20007f7e0ff */
[----:B------:R-:W-:Y:S01]  /*7670*/  IMAD R109, R206, UR16, RZ ;  /* 0x00000010ce6d7c24 */ /* 0x000fe2000f8e02ff */
[C---:B------:R-:W-:Y:S01]  /*7680*/  IADD3 R156, P5, R17.reuse, R228, RZ ;  /* 0x000000e4119c7210 */ /* 0x040fe20007fbe0ff */
[----:B------:R-:W-:Y:S01]  /*7690*/  IMAD R111, R234, UR16, RZ ;  /* 0x00000010ea6f7c24 */ /* 0x000fe2000f8e02ff */
[----:B------:R-:W-:Y:S01]  /*76a0*/  IADD3 R152, P1, R17, R230, RZ ;  /* 0x000000e611987210 */ /* 0x000fe20007f3e0ff */
[----:B------:R-:W-:Y:S01]  /*76b0*/  IMAD R113, R207, UR16, RZ ;  /* 0x00000010cf717c24 */ /* 0x000fe2000f8e02ff */
[-C--:B------:R-:W-:Y:S01]  /*76c0*/  LEA.HI.X.SX32 R167, R223, R26.reuse, 0x1, P6 ;  /* 0x0000001adfa77211 */ /* 0x080fe200030f0eff */
[----:B------:R-:W-:Y:S01]  /*76d0*/  USHF.R.S32.HI UR19, URZ, 0x1f, UR12 ;  /* 0x0000001f3f137899 */ /* 0x000fe2000801140c */
[----:B------:R-:W-:Y:S01]  /*76e0*/  IADD3 R154, P6, R17, R229, RZ ;  /* 0x000000e5119a7210 */ /* 0x000fe20007fde0ff */
[----:B------:R-:W-:Y:S01]  /*76f0*/  ULEA UR13, UP0, UR12, UR10, 0x4 ;  /* 0x0000000a0c0d7291 */ /* 0x000fe2000f80203f */
[-C--:B------:R-:W-:Y:S01]  /*7700*/  LEA.HI.X.SX32 R163, R225, R26.reuse, 0x1, P2 ;  /* 0x0000001ae1a37211 */ /* 0x080fe200010f0eff */
[----:B------:R-:W-:Y:S01]  /*7710*/  USHF.R.S32.HI UR21, URZ, 0x1f, UR28 ;  /* 0x0000001f3f157899 */ /* 0x000fe2000801141c */
[----:B------:R-:W-:-:S02]  /*7720*/  LEA.HI.X.SX32 R161, R226, R26, 0x1, P3 ;  /* 0x0000001ae2a17211 */ /* 0x000fc400018f0eff */
[----:B------:R-:W-:Y:S02]  /*7730*/  IADD3 R158, P4, R17, R227, RZ ;  /* 0x000000e3119e7210 */ /* 0x000fe40007f9e0ff */
[----:B------:R-:W-:Y:S01]  /*7740*/  SHF.R.S32.HI R24, RZ, 0x1f, R15 ;  /* 0x0000001fff187819 */ /* 0x000fe2000001140f */
[----:B------:R-:W-:Y:S01]  /*7750*/  IMAD R117, R208, UR16, RZ ;  /* 0x00000010d0757c24 */ /* 0x000fe2000f8e02ff */
[-C--:B------:R-:W-:Y:S01]  /*7760*/  LEA.HI.X.SX32 R157, R228, R26.reuse, 0x1, P5 ;  /* 0x0000001ae49d7211 */ /* 0x080fe200028f0eff */
[----:B------:R-:W-:Y:S01]  /*7770*/  IMAD R119, R209, UR16, RZ ;  /* 0x00000010d1777c24 */ /* 0x000fe2000f8e02ff */
[----:B------:R-:W-:Y:S01]  /*7780*/  LEA.HI.X.SX32 R153, R230, R26, 0x1, P1 ;  /* 0x0000001ae6997211 */ /* 0x000fe200008f0eff */
[----:B------:R-:W-:Y:S01]  /*7790*/  IMAD R121, R210, UR16, RZ ;  /* 0x00000010d2797c24 */ /* 0x000fe2000f8e02ff */
[----:B------:R-:W-:Y:S01]  /*77a0*/  IADD3 R150, P2, R17, R231, RZ ;  /* 0x000000e711967210 */ /* 0x000fe20007f5e0ff */
[----:B------:R-:W-:Y:S01]  /*77b0*/  IMAD R123, R211, UR16, RZ ;  /* 0x00000010d37b7c24 */ /* 0x000fe2000f8e02ff */
[C---:B------:R-:W-:Y:S01]  /*77c0*/  IADD3 R148, P3, R17.reuse, R232, RZ ;  /* 0x000000e811947210 */ /* 0x040fe20007f7e0ff */
[----:B------:R-:W-:Y:S01]  /*77d0*/  IMAD R125, R212, UR16, RZ ;  /* 0x00000010d47d7c24 */ /* 0x000fe2000f8e02ff */
[----:B------:R-:W-:Y:S01]  /*77e0*/  IADD3 R144, P5, R17, R235, RZ ;  /* 0x000000eb11907210 */ /* 0x000fe20007fbe0ff */
[----:B------:R-:W-:Y:S01]  /*77f0*/  IMAD R127, R213, UR16, RZ ;  /* 0x00000010d57f7c24 */ /* 0x000fe2000f8e02ff */
[----:B------:R-:W-:Y:S01]  /*7800*/  IADD3 R48, P1, R17, R237, RZ ;  /* 0x000000ed11307210 */ /* 0x000fe20007f3e0ff */
[----:B------:R-:W-:Y:S01]  /*7810*/  IMAD R129, R214, UR16, RZ ;  /* 0x00000010d6817c24 */ /* 0x000fe2000f8e02ff */
[-C--:B------:R-:W-:Y:S01]  /*7820*/  LEA.HI.X.SX32 R155, R229, R26.reuse, 0x1, P6 ;  /* 0x0000001ae59b7211 */ /* 0x080fe200030f0eff */
[----:B------:R-:W-:Y:S01]  /*7830*/  IMAD R131, R215, UR16, RZ ;  /* 0x00000010d7837c24 */ /* 0x000fe2000f8e02ff */
[----:B------:R-:W-:Y:S01]  /*7840*/  LEA.HI.X.SX32 R159, R227, R26, 0x1, P4 ;  /* 0x0000001ae39f7211 */ /* 0x000fe200020f0eff */
[----:B------:R-:W-:Y:S01]  /*7850*/  IMAD R133, R216, UR16, RZ ;  /* 0x00000010d8857c24 */ /* 0x000fe2000f8e02ff */
[----:B------:R-:W-:Y:S01]  /*7860*/  IADD3 R49, P6, R17, R236, RZ ;  /* 0x000000ec11317210 */ /* 0x000fe20007fde0ff */
[----:B------:R-:W-:Y:S01]  /*7870*/  IMAD R135, R217, UR16, RZ ;  /* 0x00000010d9877c24 */ /* 0x000fe2000f8e02ff */
[-C--:B------:R-:W-:Y:S01]  /*7880*/  LEA.HI.X.SX32 R151, R231, R26.reuse, 0x1, P2 ;  /* 0x0000001ae7977211 */ /* 0x080fe200010f0eff */
[----:B------:R-:W-:Y:S01]  /*7890*/  IMAD R137, R218, UR16, RZ ;  /* 0x00000010da897c24 */ /* 0x000fe2000f8e02ff */
[-C--:B------:R-:W-:Y:S01]  /*78a0*/  LEA.HI.X.SX32 R149, R232, R26.reuse, 0x1, P3 ;  /* 0x0000001ae8957211 */ /* 0x080fe200018f0eff */
[----:B------:R-:W-:Y:S01]  /*78b0*/  ULEA.HI.X UR14, UR12, UR11, UR19, 0x4, UP0 ;  /* 0x0000000b0c0e7291 */ /* 0x000fe200080f2413 */
[-C--:B------:R-:W-:Y:S01]  /*78c0*/  LEA.HI.X.SX32 R145, R235, R26.reuse, 0x1, P5 ;  /* 0x0000001aeb917211 */ /* 0x080fe200028f0eff */
[----:B------:R-:W-:Y:S01]  /*78d0*/  ULEA UR15, UP0, UR28, UR8, 0x4 ;  /* 0x000000081c0f7291 */ /* 0x000fe2000f80203f */
[----:B------:R-:W-:-:S02]  /*78e0*/  LEA.HI.X.SX32 R237, R237, R26, 0x1, P1 ;  /* 0x0000001aeded7211 */ /* 0x000fc400008f0eff */
[C---:B------:R-:W-:Y:S02]  /*78f0*/  IADD3 R146, P4, R17.reuse, R233, RZ ;  /* 0x000000e911927210 */ /* 0x040fe40007f9e0ff */
[C---:B------:R-:W-:Y:S02]  /*7900*/  IADD3 R47, P2, R17.reuse, R238, RZ ;  /* 0x000000ee112f7210 */ /* 0x040fe40007f5e0ff */
[C---:B------:R-:W-:Y:S02]  /*7910*/  IADD3 R46, P3, R17.reuse, R239, RZ ;  /* 0x000000ef112e7210 */ /* 0x040fe40007f7e0ff */
[C---:B------:R-:W-:Y:S02]  /*7920*/  IADD3 R21, P5, R17.reuse, R241, RZ ;  /* 0x000000f111157210 */ /* 0x040fe40007fbe0ff */
[----:B------:R-:W-:Y:S02]  /*7930*/  IADD3 R18, P1, R17, R243, RZ ;  /* 0x000000f311127210 */ /* 0x000fe40007f3e0ff */
[----:B------:R-:W-:-:S02]  /*7940*/  LEA.HI.X.SX32 R140, R236, R26, 0x1, P6 ;  /* 0x0000001aec8c7211 */ /* 0x000fc400030f0eff */
[----:B------:R-:W-:Y:S02]  /*7950*/  LEA.HI.X.SX32 R147, R233, R26, 0x1, P4 ;  /* 0x0000001ae9937211 */ /* 0x000fe400020f0eff */
[----:B------:R-:W-:Y:S02]  /*7960*/  IADD3 R19, P6, R17, R242, RZ ;  /* 0x000000f211137210 */ /* 0x000fe40007fde0ff */
[-C--:B------:R-:W-:Y:S02]  /*7970*/  LEA.HI.X.SX32 R238, R238, R26.reuse, 0x1, P2 ;  /* 0x0000001aeeee7211 */ /* 0x080fe400010f0eff */
[-C--:B------:R-:W-:Y:S02]  /*7980*/  LEA.HI.X.SX32 R239, R239, R26.reuse, 0x1, P3 ;  /* 0x0000001aefef7211 */ /* 0x080fe400018f0eff */
[-C--:B------:R-:W-:Y:S02]  /*7990*/  LEA.HI.X.SX32 R241, R241, R26.reuse, 0x1, P5 ;  /* 0x0000001af1f17211 */ /* 0x080fe400028f0eff */
        /* <DEDUP_REMOVED lines=15> */
[----:B------:R-:W-:Y:S02]  /*7a90*/  IADD3 R66, P3, R17, R251, RZ ;  /* 0x000000fb11427210 */ /* 0x000fe40007f7e0ff */
[-C--:B------:R-:W-:Y:S02]  /*7aa0*/  LEA.HI.X.SX32 R59, R248, R26.reuse, 0x1, P6 ;  /* 0x0000001af83b7211 */ /* 0x080fe400030f0eff */
[-C--:B------:R-:W-:Y:S02]  /*7ab0*/  LEA.HI.X.SX32 R246, R246, R26.reuse, 0x1, P4 ;  /* 0x0000001af6f67211 */ /* 0x080fe400020f0eff */
[----:B------:R-:W-:-:S02]  /*7ac0*/  LEA.HI.X.SX32 R63, R250, R26, 0x1, P2 ;  /* 0x0000001afa3f7211 */ /* 0x000fc400010f0eff */
[----:B------:R-:W-:Y:S02]  /*7ad0*/  LEA.HI.X.SX32 R65, R251, R26, 0x1, P3 ;  /* 0x0000001afb417211 */ /* 0x000fe400018f0eff */
[----:B------:R-:W-:Y:S02]  /*7ae0*/  LEA.HI R139, R24, R15, RZ, 0x6 ;  /* 0x0000000f188b7211 */ /* 0x000fe400078f30ff */
[----:B------:R-:W-:Y:S02]  /*7af0*/  IADD3 R68, P4, R17, R252, RZ ;  /* 0x000000fc11447210 */ /* 0x000fe40007f9e0ff */
[----:B------:R-:W-:Y:S02]  /*7b00*/  SHF.R.S32.HI R24, RZ, 0x1f, R16 ;  /* 0x0000001fff187819 */ /* 0x000fe40000011410 */
[C---:B------:R-:W-:Y:S02]  /*7b10*/  IADD3 R78, P2, R16.reuse, R13, RZ ;  /* 0x0000000d104e7210 */ /* 0x040fe40007f5e0ff */
[----:B------:R-:W-:-:S02]  /*7b20*/  IADD3 R80, P3, R16, R12, RZ ;  /* 0x0000000c10507210 */ /* 0x000fc40007f7e0ff */
[----:B------:R-:W-:Y:S02]  /*7b30*/  LEA.HI.X.SX32 R67, R252, R26, 0x1, P4 ;  /* 0x0000001afc437211 */ /* 0x000fe400020f0eff */
[----:B------:R-:W-:Y:S02]  /*7b40*/  LEA.HI.X.SX32 R79, R12, R24, 0x1, P3 ;  /* 0x000000180c4f7211 */ /* 0x000fe400018f0eff */
[C---:B------:R-:W-:Y:S02]  /*7b50*/  IADD3 R82, P4, R16.reuse, R11, RZ ;  /* 0x0000000b10527210 */ /* 0x040fe40007f9e0ff */
[----:B------:R-:W-:Y:S02]  /*7b60*/  IADD3 R92, P3, R16, R6, RZ ;  /* 0x00000006105c7210 */ /* 0x000fe40007f7e0ff */
[-C--:B------:R-:W-:Y:S02]  /*7b70*/  LEA.HI.X.SX32 R81, R11, R24.reuse, 0x1, P4 ;  /* 0x000000180b517211 */ /* 0x080fe400020f0eff */
[----:B------:R-:W-:-:S02]  /*7b80*/  LEA.HI.X.SX32 R91, R6, R24, 0x1, P3 ;  /* 0x00000018065b7211 */ /* 0x000fc400018f0eff */
[C---:B------:R-:W-:Y:S02]  /*7b90*/  IADD3 R94, P4, R16.reuse, R5, RZ ;  /* 0x00000005105e7210 */ /* 0x040fe40007f9e0ff */
[C---:B------:R-:W-:Y:S02]  /*7ba0*/  IADD3 R104, P3, R16.reuse, R103, RZ ;  /* 0x0000006710687210 */ /* 0x040fe40007f7e0ff */
[-C--:B------:R-:W-:Y:S02]  /*7bb0*/  LEA.HI.X.SX32 R93, R5, R24.reuse, 0x1, P4 ;  /* 0x00000018055d7211 */ /* 0x080fe400020f0eff */
[----:B------:R-:W-:Y:S02]  /*7bc0*/  LEA.HI.X.SX32 R103, R103, R24, 0x1, P3 ;  /* 0x0000001867677211 */ /* 0x000fe400018f0eff */
[C---:B------:R-:W-:Y:S02]  /*7bd0*/  IADD3 R106, P4, R16.reuse, R105, RZ ;  /* 0x00000069106a7210 */ /* 0x040fe40007f9e0ff */
[----:B------:R-:W-:-:S02]  /*7be0*/  IADD3 R112, P3, R16, R111, RZ ;  /* 0x0000006f10707210 */ /* 0x000fc40007f7e0ff */
[-C--:B------:R-:W-:Y:S02]  /*7bf0*/  LEA.HI.X.SX32 R105, R105, R24.reuse, 0x1, P4 ;  /* 0x0000001869697211 */ /* 0x080fe400020f0eff */
[-C--:B------:R-:W-:Y:S02]  /*7c00*/  LEA.HI.X.SX32 R111, R111, R24.reuse, 0x1, P3 ;  /* 0x000000186f6f7211 */ /* 0x080fe400018f0eff */
        /* <DEDUP_REMOVED lines=11> */
[----:B------:R-:W-:Y:S02]  /*7cc0*/  LEA.HI.X.SX32 R135, R135, R24, 0x1, P3 ;  /* 0x0000001887877211 */ /* 0x000fe400018f0eff */
[----:B------:R-:W-:Y:S01]  /*7cd0*/  SHF.R.S32.HI R139, RZ, 0x6, R139 ;  /* 0x00000006ff8b7819 */ /* 0x000fe2000001148b */
[C---:B------:R-:W-:Y:S01]  /*7ce0*/  IMAD.SHL.U32 R12, R23.reuse, 0x4, RZ ;  /* 0x00000004170c7824 */ /* 0x040fe200078e00ff */
[----:B------:R-:W-:Y:S01]  /*7cf0*/  SHF.L.U64.HI R11, R23, 0x2, R240 ;  /* 0x00000002170b7819 */ /* 0x000fe200000102f0 */
[----:B------:R-:W-:Y:S01]  /*7d00*/  IMAD.SHL.U32 R6, R48, 0x4, RZ ;  /* 0x0000000430067824 */ /* 0x000fe200078e00ff */
[----:B------:R-:W-:Y:S02]  /*7d10*/  SHF.L.U64.HI R15, R19, 0x2, R242 ;  /* 0x00000002130f7819 */ /* 0x000fe400000102f2 */
[----:B------:R-:W-:-:S02]  /*7d20*/  CS2R R28, SRZ ;  /* 0x00000000001c7805 */ /* 0x000fc4000001ff00 */
[----:B------:R-:W-:Y:S02]  /*7d30*/  SHF.L.U64.HI R167, R166, 0x2, R167 ;  /* 0x00000002a6a77819 */ /* 0x000fe400000102a7 */
[----:B------:R-:W-:Y:S02]  /*7d40*/  CS2R R30, SRZ ;  /* 0x00000000001e7805 */ /* 0x000fe4000001ff00 */
[----:B------:R-:W-:Y:S02]  /*7d50*/  SHF.L.U64.HI R165, R164, 0x2, R165 ;  /* 0x00000002a4a57819 */ /* 0x000fe400000102a5 */
[----:B------:R-:W-:Y:S02]  /*7d60*/  CS2R R32, SRZ ;  /* 0x0000000000207805 */ /* 0x000fe4000001ff00 */
        /* <DEDUP_REMOVED lines=12> */
[----:B------:R-:W-:Y:S01]  /*7e30*/  SHF.L.U64.HI R151, R150, 0x2, R151 ;  /* 0x0000000296977819 */ /* 0x000fe20000010297 */
[----:B------:R-:W-:Y:S01]  /*7e40*/  IMAD.SHL.U32 R166, R166, 0x4, RZ ;  /* 0x00000004a6a67824 */ /* 0x000fe200078e00ff */
        /* <DEDUP_REMOVED lines=44> */
[----:B------:R-:W-:-:S02]  /*8110*/  SHF.L.U64.HI R127, R128, 0x2, R127 ;  /* 0x00000002807f7819 */ /* 0x000fc4000001027f */
[C---:B--2---:R-:W-:Y:S02]  /*8120*/  IADD3 R70, P5, R17.reuse, R76, RZ ;  /* 0x0000004c11467210 */ /* 0x044fe40007fbe0ff */
[C---:B---3--:R-:W-:Y:S02]  /*8130*/  IADD3 R72, P6, R17.reuse, R77, RZ ;  /* 0x0000004d11487210 */ /* 0x048fe40007fde0ff */
[-C--:B------:R-:W-:Y:S02]  /*8140*/  LEA.HI.X.SX32 R69, R76, R26.reuse, 0x1, P5 ;  /* 0x0000001a4c457211 */ /* 0x080fe400028f0eff */
[----:B----4-:R-:W-:Y:S02]  /*8150*/  IADD3 R74, P1, R17, R75, RZ ;  /* 0x0000004b114a7210 */ /* 0x010fe40007f3e0ff */
[-C--:B------:R-:W-:Y:S02]  /*8160*/  LEA.HI.X.SX32 R71, R77, R26.reuse, 0x1, P6 ;  /* 0x0000001a4d477211 */ /* 0x080fe400030f0eff */
[----:B------:R-:W-:-:S02]  /*8170*/  LEA.HI.X.SX32 R73, R75, R26, 0x1, P1 ;  /* 0x0000001a4b497211 */ /* 0x000fc400008f0eff */
[----:B------:R-:W-:Y:S02]  /*8180*/  IADD3 R76, P1, R16, R14, RZ ;  /* 0x0000000e104c7210 */ /* 0x000fe40007f3e0ff */
[-C--:B------:R-:W-:Y:S02]  /*8190*/  LEA.HI.X.SX32 R77, R13, R24.reuse, 0x1, P2 ;  /* 0x000000180d4d7211 */ /* 0x080fe400010f0eff */
[----:B------:R-:W-:Y:S02]  /*81a0*/  LEA.HI.X.SX32 R75, R14, R24, 0x1, P1 ;  /* 0x000000180e4b7211 */ /* 0x000fe400008f0eff */
[C---:B------:R-:W-:Y:S02]  /*81b0*/  IADD3 R88, P1, R16.reuse, R8, RZ ;  /* 0x0000000810587210 */ /* 0x040fe40007f3e0ff */
[----:B------:R-:W-:Y:S02]  /*81c0*/  IADD3 R90, P2, R16, R7, RZ ;  /* 0x00000007105a7210 */ /* 0x000fe40007f5e0ff */
[----:B------:R-:W-:-:S02]  /*81d0*/  LEA.HI.X.SX32 R87, R8, R24, 0x1, P1 ;  /* 0x0000001808577211 */ /* 0x000fc400008f0eff */
[-C--:B------:R-:W-:Y:S02]  /*81e0*/  LEA.HI.X.SX32 R89, R7, R24.reuse, 0x1, P2 ;  /* 0x0000001807597211 */ /* 0x080fe400010f0eff */
[C---:B------:R-:W-:Y:S02]  /*81f0*/  IADD3 R100, P1, R16.reuse, R99, RZ ;  /* 0x0000006310647210 */ /* 0x040fe40007f3e0ff */
[C---:B------:R-:W-:Y:S02]  /*8200*/  IADD3 R102, P2, R16.reuse, R101, RZ ;  /* 0x0000006510667210 */ /* 0x040fe40007f5e0ff */
[-C--:B------:R-:W-:Y:S02]  /*8210*/  LEA.HI.X.SX32 R99, R99, R24.reuse, 0x1, P1 ;  /* 0x0000001863637211 */ /* 0x080fe400008f0eff */
[----:B------:R-:W-:Y:S02]  /*8220*/  LEA.HI.X.SX32 R101, R101, R24, 0x1, P2 ;  /* 0x0000001865657211 */ /* 0x000fe400010f0eff */
[----:B------:R-:W-:-:S02]  /*8230*/  IADD3 R108, P1, R16, R107, RZ ;  /* 0x0000006b106c7210 */ /* 0x000fc40007f3e0ff */
[C---:B------:R-:W-:Y:S02]  /*8240*/  IADD3 R110, P2, R16.reuse, R109, RZ ;  /* 0x0000006d106e7210 */ /* 0x040fe40007f5e0ff */
[-C--:B------:R-:W-:Y:S02]  /*8250*/  LEA.HI.X.SX32 R107, R107, R24.reuse, 0x1, P1 ;  /* 0x000000186b6b7211 */ /* 0x080fe400008f0eff */
[----:B------:R-:W-:Y:S02]  /*8260*/  LEA.HI.X.SX32 R109, R109, R24, 0x1, P2 ;  /* 0x000000186d6d7211 */ /* 0x000fe400010f0eff */
[C---:B------:R-:W-:Y:S02]  /*8270*/  IADD3 R84, P5, R16.reuse, R10, RZ ;  /* 0x0000000a10547210 */ /* 0x040fe40007fbe0ff */
[C---:B------:R-:W-:Y:S02]  /*8280*/  IADD3 R116, P1, R16.reuse, R115, RZ ;  /* 0x0000007310747210 */ /* 0x040fe40007f3e0ff */
[----:B------:R-:W-:-:S02]  /*8290*/  IADD3 R118, P2, R16, R117, RZ ;  /* 0x0000007510767210 */ /* 0x000fc40007f5e0ff */
[-C--:B------:R-:W-:Y:S02]  /*82a0*/  LEA.HI.X.SX32 R83, R10, R24.reuse, 0x1, P5 ;  /* 0x000000180a537211 */ /* 0x080fe400028f0eff */
[-C--:B------:R-:W-:Y:S02]  /*82b0*/  LEA.HI.X.SX32 R115, R115, R24.reuse, 0x1, P1 ;  /* 0x0000001873737211 */ /* 0x080fe400008f0eff */
[----:B------:R-:W-:Y:S02]  /*82c0*/  LEA.HI.X.SX32 R117, R117, R24, 0x1, P2 ;  /* 0x0000001875757211 */ /* 0x000fe400010f0eff */
[C---:B------:R-:W-:Y:S02]  /*82d0*/  IADD3 R86, P6, R16.reuse, R9, RZ ;  /* 0x0000000910567210 */ /* 0x040fe40007fde0ff */
[C---:B------:R-:W-:Y:S02]  /*82e0*/  IADD3 R96, P5, R16.reuse, R4, RZ ;  /* 0x0000000410607210 */ /* 0x040fe40007fbe0ff */
[----:B------:R-:W-:-:S02]  /*82f0*/  IADD3 R124, P1, R16, R123, RZ ;  /* 0x0000007b107c7210 */ /* 0x000fc40007f3e0ff */
[----:B------:R-:W-:Y:S02]  /*8300*/  IADD3 R126, P2, R16, R125, RZ ;  /* 0x0000007d107e7210 */ /* 0x000fe40007f5e0ff */
[-C--:B------:R-:W-:Y:S02]  /*8310*/  LEA.HI.X.SX32 R85, R9, R24.reuse, 0x1, P6 ;  /* 0x0000001809557211 */ /* 0x080fe400030f0eff */
[-C--:B------:R-:W-:Y:S02]  /*8320*/  LEA.HI.X.SX32 R95, R4, R24.reuse, 0x1, P5 ;  /* 0x00000018045f7211 */ /* 0x080fe400028f0eff */
[-C--:B------:R-:W-:Y:S02]  /*8330*/  LEA.HI.X.SX32 R123, R123, R24.reuse, 0x1, P1 ;  /* 0x000000187b7b7211 */ /* 0x080fe400008f0eff */
[----:B------:R-:W-:Y:S02]  /*8340*/  LEA.HI.X.SX32 R125, R125, R24, 0x1, P2 ;  /* 0x000000187d7d7211 */ /* 0x000fe400010f0eff */
[----:B-----5:R-:W-:-:S02]  /*8350*/  IADD3 R98, P6, R16, R219, RZ ;  /* 0x000000db10627210 */ /* 0x020fc40007fde0ff */
[C---:B------:R-:W-:Y:S02]  /*8360*/  IADD3 R132, P1, R16.reuse, R131, RZ ;  /* 0x0000008310847210 */ /* 0x040fe40007f3e0ff */
[C---:B------:R-:W-:Y:S02]  /*8370*/  IADD3 R134, P2, R16.reuse, R133, RZ ;  /* 0x0000008510867210 */ /* 0x040fe40007f5e0ff */
[----:B------:R-:W-:Y:S02]  /*8380*/  IADD3 R138, P5, R16, R137, RZ ;  /* 0x00000089108a7210 */ /* 0x000fe40007fbe0ff */
[-C--:B------:R-:W-:Y:S02]  /*8390*/  LEA.HI.X.SX32 R97, R219, R24.reuse, 0x1, P6 ;  /* 0x00000018db617211 */ /* 0x080fe400030f0eff */
[-C--:B------:R-:W-:Y:S02]  /*83a0*/  LEA.HI.X.SX32 R131, R131, R24.reuse, 0x1, P1 ;  /* 0x0000001883837211 */ /* 0x080fe400008f0eff */
[----:B------:R-:W-:-:S02]  /*83b0*/  LEA.HI.X.SX32 R133, R133, R24, 0x1, P2 ;  /* 0x0000001885857211 */ /* 0x000fc400010f0eff */
[----:B------:R-:W-:Y:S01]  /*83c0*/  LEA.HI.X.SX32 R137, R137, R24, 0x1, P5 ;  /* 0x0000001889897211 */ /* 0x000fe200028f0eff */
[C---:B------:R-:W-:Y:S01]  /*83d0*/  IMAD.SHL.U32 R14, R21.reuse, 0x4, RZ ;  /* 0x00000004150e7824 */ /* 0x040fe200078e00ff */
        /* <DEDUP_REMOVED lines=60> */
[----:B------:R-:W-:Y:S01]  /*87a0*/  CS2R R46, SRZ ;  /* 0x00000000002e7805 */ /* 0x000fe2000001ff00 */
        /* <DEDUP_REMOVED lines=8> */
[----:B------:R-:W-:-:S02]  /*8830*/  IMAD.SHL.U32 R128, R128, 0x4, RZ ;  /* 0x0000000480807824 */ /* 0x000fc400078e00ff */
[----:B------:R-:W-:Y:S02]  /*8840*/  IMAD.SHL.U32 R130, R130, 0x4, RZ ;  /* 0x0000000482827824 */ /* 0x000fe400078e00ff */
[----:B------:R-:W-:Y:S02]  /*8850*/  IMAD.SHL.U32 R132, R132, 0x4, RZ ;  /* 0x0000000484847824 */ /* 0x000fe400078e00ff */
[----:B------:R-:W-:Y:S02]  /*8860*/  IMAD.SHL.U32 R134, R134, 0x4, RZ ;  /* 0x0000000486867824 */ /* 0x000fe400078e00ff */
[----:B------:R-:W-:Y:S02]  /*8870*/  IMAD.SHL.U32 R136, R136, 0x4, RZ ;  /* 0x0000000488887824 */ /* 0x000fe400078e00ff */
[----:B------:R-:W-:Y:S02]  /*8880*/  IMAD.SHL.U32 R138, R138, 0x4, RZ ;  /* 0x000000048a8a7824 */ /* 0x000fe400078e00ff */
[----:B------:R-:W-:Y:S01]  /*8890*/  VIADD R198, R139, 0xfffffffc ;  /* 0xfffffffc8bc67836 */ /* 0x000fe20000000000 */
[----:B------:R-:W-:-:S02]  /*88a0*/  ULEA.HI.X UR16, UR28, UR9, UR21, 0x4, UP0 ;  /* 0x000000091c107291 */ /* 0x000fc400080f2415 */
[----:B------:R-:W-:Y:S01]  /*88b0*/  UIADD3 UR17, UR17, -0x100, URZ ;  /* 0xffffff0011117890 */ /* 0x000fe2000fffe03f */
[----:B------:R-:W-:Y:S01]  /*88c0*/  UMOV UR20, 0x3 ;  /* 0x0000000300147882 */ /* 0x000fe20000000000 */
[----:B------:R-:W-:Y:S01]  /*88d0*/  UMOV UR18, 0xffffffff ;  /* 0xffffffff00127882 */ /* 0x000fe20000000000 */
[----:B------:R-:W-:Y:S02]  /*88e0*/  USHF.L.U64.HI UR19, UR12, 0x2, UR19 ;  /* 0x000000020c137899 */ /* 0x000fe40008010213 */
[----:B------:R-:W-:Y:S01]  /*88f0*/  USHF.L.U64.HI UR21, UR28, 0x2, UR21 ;  /* 0x000000021c157899 */ /* 0x000fe20008010215 */
[----:B------:R-:W-:-:S11]  /*8900*/  UMOV UR4, URZ ;  /* 0x0000003f00047c82 */ /* 0x000fd60008000000 */
.L_x_1:
[----:B------:R-:W-:Y:S01]  /*8910*/  UIADD3 UR18, UR18, 0x1, URZ ;  /* 0x0000000112127890 */ /* 0x000fe2000fffe03f */
[----:B------:R-:W-:-:S04]  /*8920*/  DEPBAR.LE SB0, 0x6 ;  /* 0x000081800000791a */ /* 0x000fc80000000000 */
[----:B------:R-:W-:Y:S01]  /*8930*/  BAR.SYNC.DEFER_BLOCKING 0x0 ;  /* 0x0000000000007b1d */ /* 0x000fe20000010000 */
[----:B------:R-:W-:Y:S01]  /*8940*/  UISETP.GT.AND UP0, UPT, UR18, 0x4, UPT ;  /* 0x000000041200788c */ /* 0x000fe2000bf04270 */
[----:B------:R-:W-:Y:S01]  /*8950*/  ISETP.GE.AND P2, PT, R0, UR17, PT ;  /* 0x0000001100007c0c */ /* 0x000fe2000bf46270 */
[----:B------:R-:W-:Y:S01]  /*8960*/  UIADD3 UR20, UR20, 0x1, URZ ;  /* 0x0000000114147890 */ /* 0x000fe2000fffe03f */
[----:B------:R-:W-:Y:S01]  /*8970*/  ISETP.LE.AND P1, PT, R198, UR4, PT ;  /* 0x00000004c6007c0c */ /* 0x000fe2000bf23270 */
[----:B------:R-:W-:Y:S01]  /*8980*/  USEL UR18, UR18, URZ, !UP0 ;  /* 0x0000003f12127287 */ /* 0x000fe2000c000000 */
[----:B------:R-:W-:Y:S01]  /*8990*/  SEL R142, RZ, 0x4, P2 ;  /* 0x00000004ff8e7807 */ /* 0x000fe20001000000 */
[----:B------:R-:W-:Y:S01]  /*89a0*/  UMOV UR9, 0x40000040 ;  /* 0x4000004000097882 */ /* 0x000fe20000000000 */
[----:B------:R-:W-:Y:S01]  /*89b0*/  UMOV UR11, 0x40000040 ;  /* 0x40000040000b7882 */ /* 0x000fe20000000000 */
[----:B------:R-:W-:Y:S01]  /*89c0*/  ULEA UR5, UR18, UR7, 0xe ;  /* 0x0000000712057291 */ /* 0x000fe2000f8e703f */
[----:B------:R-:W-:Y:S01]  /*89d0*/  LOP3.LUT R143, R0, 0x2, RZ, 0xfc, !PT ;  /* 0x00000002008f7812 */ /* 0x000fe200078efcff */
[----:B------:R-:W-:Y:S01]  /*89e0*/  UIADD3 UR4, UR4, 0x1, URZ ;  /* 0x0000000104047890 */ /* 0x000fe2000fffe03f */
[----:B------:R-:W-:Y:S01]  /*89f0*/  SEL R142, R142, RZ, !P1 ;  /* 0x000000ff8e8e7207 */ /* 0x000fe20004800000 */
[----:B------:R-:W-:Y:S01]  /*8a00*/  UIADD3 UR6, UR5, 0x14000, URZ ;  /* 0x0001400005067890 */ /* 0x000fe2000fffe03f */
[----:B------:R-:W-:Y:S01]  /*8a10*/  ISETP.GE.AND P2, PT, R143, UR17, PT ;  /* 0x000000118f007c0c */ /* 0x000fe2000bf46270 */
[----:B------:R-:W-:Y:S01]  /*8a20*/  USHF.R.U32.HI UR8, URZ, 0x4, UR5 ;  /* 0x000000043f087899 */ /* 0x000fe20008011605 */
[----:B------:R-:W-:Y:S01]  /*8a30*/  ISETP.NE.U32.AND P3, PT, R142, RZ, PT ;  /* 0x000000ff8e00720c */ /* 0x000fe20003f65070 */
[----:B------:R-:W-:Y:S01]  /*8a40*/  USHF.R.U32.HI UR6, URZ, 0x4, UR6 ;  /* 0x000000043f067899 */ /* 0x000fe20008011606 */
[----:B------:R-:W-:Y:S01]  /*8a50*/  SEL R142, RZ, 0x4, P2 ;  /* 0x00000004ff8e7807 */ /* 0x000fe20001000000 */
[----:B------:R-:W-:Y:S01]  /*8a60*/  USGXT.U32 UR8, UR8, 0xe ;  /* 0x0000000e0808789a */ /* 0x000fe20008000000 */
[----:B------:R-:W-:Y:S01]  /*8a70*/  LOP3.LUT R203, R0, 0x20, RZ, 0xfc, !PT ;  /* 0x0000002000cb7812 */ /* 0x000fe200078efcff */
[----:B------:R-:W-:Y:S01]  /*8a80*/  USGXT.U32 UR10, UR6, 0xe ;  /* 0x0000000e060a789a */ /* 0x000fe20008000000 */
[----:B------:R-:W-:Y:S01]  /*8a90*/  SEL R142, R142, RZ, !P1 ;  /* 0x000000ff8e8e7207 */ /* 0x000fe20004800000 */
[----:B------:R-:W-:Y:S01]  /*8aa0*/  UMOV UR5, URZ ;  /* 0x0000003f00057c82 */ /* 0x000fe20008000000 */
[----:B------:R-:W-:Y:S01]  /*8ab0*/  WARPGROUP.ARRIVE ;  /* 0x00000000000079c5 */ /* 0x000fe20000000000 */
[----:B------:R-:W-:Y:S01]  /*8ac0*/  UMOV UR6, URZ ;  /* 0x0000003f00067c82 */ /* 0x000fe20008000000 */
[----:B------:R-:W-:-:S02]  /*8ad0*/  ISETP.NE.U32.AND P2, PT, R142, RZ, PT ;  /* 0x000000ff8e00720c */ /* 0x000fc40003f45070 */
[----:B------:R-:W-:Y:S02]  /*8ae0*/  IADD3 R142, P4, R98, UR15, RZ ;  /* 0x0000000f628e7c10 */ /* 0x000fe4000ff9e0ff */
[----:B------:R-:W-:Y:S01]  /*8af0*/  HGMMA.64x64x8.F32.TF32 R24, gdesc[UR8], R24 ;  /* 0x04e00000081879f0 */ /* 0x000fe20008702818 */
[----:B------:R-:W-:Y:S01]  /*8b00*/  UIADD3 UR8, UP0, UR8, 0x2, URZ ;  /* 0x0000000208087890 */ /* 0x000fe2000ff1e03f */
[----:B------:R-:W-:Y:S01]  /*8b10*/  IADD3.X R143, R97, UR16, RZ, P4, !PT ;  /* 0x00000010618f7c10 */ /* 0x000fe2000a7fe4ff */
[----:B------:R-:W-:Y:S01]  /*8b20*/  UIADD3 UR10, UP1, UR10, 0x2, URZ ;  /* 0x000000020a0a7890 */ /* 0x000fe2000ff3e03f */
[C---:B------:R-:W-:Y:S01]  /*8b30*/  LOP3.LUT R204, R0.reuse, 0x22, RZ, 0xfc, !PT ;  /* 0x0000002200cc7812 */ /* 0x040fe200078efcff */
[----:B------:R-:W-:Y:S01]  /*8b40*/  UIADD3.X UR9, UR5, 0x40000040, URZ, UP0, !UPT ;  /* 0x4000004005097890 */ /* 0x000fe200087fe43f */
[----:B------:R-:W-:Y:S01]  /*8b50*/  LOP3.LUT R205, R0, 0x4, RZ, 0xfc, !PT ;  /* 0x0000000400cd7812 */ /* 0x000fe200078efcff */
[----:B------:R-:W-:Y:S02]  /*8b60*/  UIADD3.X UR11, UR6, 0x40000040, URZ, UP1, !UPT ;  /* 0x40000040060b7890 */ /* 0x000fe40008ffe43f */
[----:B------:R-:W-:-:S02]  /*8b70*/  UIADD3.64 UR24, UR8, 0x2, URZ ;  /* 0x0000000208187897 */ /* 0x000fc4000fffe03f */
[----:B------:R-:W-:Y:S02]  /*8b80*/  UIADD3.64 UR26, UR10, 0x2, URZ ;  /* 0x000000020a1a7897 */ /* 0x000fe4000fffe03f */
[----:B------:R-:W-:-:S04]  /*8b90*/  UISETP.GT.AND UP0, UPT, UR20, 0x4, UPT ;  /* 0x000000041400788c */ /* 0x000fc8000bf04270 */
[----:B------:R-:W-:-:S04]  /*8ba0*/  USEL UR20, UR20, URZ, !UP0 ;  /* 0x0000003f14147287 */ /* 0x000fc8000c000000 */
[----:B------:R-:W-:-:S06]  /*8bb0*/  ULEA UR5, UR20, UR7, 0xe ;  /* 0x0000000714057291 */ /* 0x000fcc000f8e703f */
[----:B------:R-:W-:Y:S01]  /*8bc0*/  VIADD R199, R2, UR5 ;  /* 0x0000000502c77c36 */ /* 0x000fe20008000000 */
[----:B------:R-:W-:Y:S04]  /*8bd0*/  HGMMA.64x64x8.F32.TF32 R24, gdesc[UR8], R24 ;  /* 0x04e00000081879f0 */ /* 0x000fe80008702818 */
[----:B------:R-:W-:Y:S01]  /*8be0*/  HGMMA.64x64x8.F32.TF32 R24, gdesc[UR24], R24 ;  /* 0x04e00000181879f0 */ /* 0x000fe20008702818 */
[----:B------:R-:W-:Y:S02]  /*8bf0*/  UIADD3.64 UR24, UR8, 0x4, URZ ;  /* 0x0000000408187897 */ /* 0x000fe4000fffe03f */
[----:B------:R-:W-:-:S09]  /*8c00*/  UIADD3.64 UR26, UR10, 0x4, URZ ;  /* 0x000000040a1a7897 */ /* 0x000fd2000fffe03f */
        /* <DEDUP_REMOVED lines=8> */
[----:B------:R-:W-:Y:S02]  /*8c90*/  UIADD3.64 UR26, UR10, 0x202, URZ ;  /* 0x000002020a1a7897 */ /* 0x000fe4000fffe03f */
[----:B------:R-:W-:Y:S02]  /*8ca0*/  UIADD3.64 UR8, UR8, 0x204, URZ ;  /* 0x0000020408087897 */ /* 0x000fe4000fffe03f */
[----:B------:R-:W-:-:S05]  /*8cb0*/  UIADD3.64 UR10, UR10, 0x204, URZ ;  /* 0x000002040a0a7897 */ /* 0x000fca000fffe03f */
[----:B------:R-:W-:Y:S04]  /*8cc0*/  HGMMA.64x64x8.F32.TF32 R24, gdesc[UR24], R24 ;  /* 0x04e00000181879f0 */ /* 0x000fe80008702818 */
[----:B------:R-:W-:Y:S03]  /*8cd0*/  HGMMA.64x64x8.F32.TF32 R24, gdesc[UR8], R24, gsb0 ;  /* 0x04e00000081879f0 */ /* 0x000fe60008002818 */
[----:B------:R-:W-:Y:S02]  /*8ce0*/  WARPGROUP.DEPBAR.LE gsb0, 0x1 ;  /* 0x00008000000079c5 */ /* 0x000fe40000010100 */
[----:B------:R-:W-:Y:S06]  /*8cf0*/  BAR.SYNC.DEFER_BLOCKING 0x0 ;  /* 0x0000000000007b1d */ /* 0x000fec0000010000 */
[----:B------:R-:W-:Y:S01]  /*8d00*/  @!PT LDS RZ, [RZ] ;  /* 0x00000000fffff984 */ /* 0x000fe20000000800 */
[----:B------:R-:W-:Y:S01]  /*8d10*/  @!PT LDS RZ, [RZ] ;  /* 0x00000000fffff984 */ /* 0x000fe20000000800 */
[----:B------:R-:W-:Y:S01]  /*8d20*/  @!PT LDS RZ, [RZ] ;  /* 0x00000000fffff984 */ /* 0x000fe20000000800 */
[----:B------:R1:W-:Y:S02]  /*8d30*/  LDGSTS.E [R199], desc[UR22][R142.64], P3 ;  /* 0x000000008ec77fae */ /* 0x0003e40009921856 */
[----:B-1----:R-:W-:-:S04]  /*8d40*/  IADD3 R142, P3, R96, UR15, RZ ;  /* 0x0000000f608e7c10 */ /* 0x002fc8000ff7e0ff */
[----:B------:R-:W-:-:S05]  /*8d50*/  IADD3.X R143, R95, UR16, RZ, P3, !PT ;  /* 0x000000105f8f7c10 */ /* 0x000fca0009ffe4ff */
[----:B------:R1:W-:Y:S01]  /*8d60*/  LDGSTS.E [R199+0x8], desc[UR22][R142.64], P2 ;  /* 0x000080008ec77fae */ /* 0x0003e20009121856 */
[----:B------:R-:W-:-:S04]  /*8d70*/  ISETP.GE.AND P2, PT, R203, UR17, PT ;  /* 0x00000011cb007c0c */ /* 0x000fc8000bf46270 */
[----:B------:R-:W-:Y:S02]  /*8d80*/  SEL R203, RZ, 0x4, P2 ;  /* 0x00000004ffcb7807 */ /* 0x000fe40001000000 */
[----:B------:R-:W-:Y:S02]  /*8d90*/  ISETP.GE.AND P2, PT, R204, UR17, PT ;  /* 0x00000011cc007c0c */ /* 0x000fe4000bf46270 */
[----:B------:R-:W-:Y:S02]  /*8da0*/  SEL R203, R203, RZ, !P1 ;  /* 0x000000ffcbcb7207 */ /* 0x000fe40004800000 */
[----:B------:R-:W-:Y:S02]  /*8db0*/  LOP3.LUT R204, R0, 0x6, RZ, 0xfc, !PT ;  /* 0x0000000600cc7812 */ /* 0x000fe400078efcff */
[----:B------:R-:W-:Y:S02]  /*8dc0*/  ISETP.NE.U32.AND P3, PT, R203, RZ, PT ;  /* 0x000000ffcb00720c */ /* 0x000fe40003f65070 */
[----:B------:R-:W-:-:S02]  /*8dd0*/  SEL R203, RZ, 0x4, P2 ;  /* 0x00000004ffcb7807 */ /* 0x000fc40001000000 */
[----:B-1----:R-:W-:Y:S02]  /*8de0*/  IADD3 R142, P4, R130, UR15, RZ ;  /* 0x0000000f828e7c10 */ /* 0x002fe4000ff9e0ff */
[----:B------:R-:W-:Y:S02]  /*8df0*/  SEL R203, R203, RZ, !P1 ;  /* 0x000000ffcbcb7207 */ /* 0x000fe40004800000 */
[----:B------:R-:W-:Y:S02]  /*8e00*/  IADD3.X R143, R129, UR16, RZ, P4, !PT ;  /* 0x00000010818f7c10 */ /* 0x000fe4000a7fe4ff */
[----:B------:R-:W-:-:S03]  /*8e10*/  ISETP.NE.U32.AND P2, PT, R203, RZ, PT ;  /* 0x000000ffcb00720c */ /* 0x000fc60003f45070 */
[----:B------:R1:W-:Y:S02]  /*8e20*/  LDGSTS.E [R199+0x2000], desc[UR22][R142.64], P3 ;  /* 0x020000008ec77fae */ /* 0x0003e40009921856 */
[----:B-1----:R-:W-:-:S04]  /*8e30*/  IADD3 R142, P3, R128, UR15, RZ ;  /* 0x0000000f808e7c10 */ /* 0x002fc8000ff7e0ff */
[----:B------:R-:W-:-:S05]  /*8e40*/  IADD3.X R143, R127, UR16, RZ, P3, !PT ;  /* 0x000000107f8f7c10 */ /* 0x000fca0009ffe4ff */
[----:B------:R1:W-:Y:S01]  /*8e50*/  LDGSTS.E [R199+0x2008], desc[UR22][R142.64], P2 ;  /* 0x020080008ec77fae */ /* 0x0003e20009121856 */
[----:B------:R-:W-:Y:S02]  /*8e60*/  ISETP.GE.AND P2, PT, R205, UR17, PT ;  /* 0x00000011cd007c0c */ /* 0x000fe4000bf46270 */
[----:B------:R-:W-:Y:S02]  /*8e70*/  LOP3.LUT R205, R0, 0x24, RZ, 0xfc, !PT ;  /* 0x0000002400cd7812 */ /* 0x000fe400078efcff */
[----:B------:R-:W-:Y:S02]  /*8e80*/  SEL R203, RZ, 0x4, P2 ;  /* 0x00000004ffcb7807 */ /* 0x000fe40001000000 */
[----:B------:R-:W-:Y:S02]  /*8e90*/  ISETP.GE.AND P2, PT, R204, UR17, PT ;  /* 0x00000011cc007c0c */ /* 0x000fe4000bf46270 */
[----:B------:R-:W-:Y:S02]  /*8ea0*/  SEL R203, R203, RZ, !P1 ;  /* 0x000000ffcbcb7207 */ /* 0x000fe40004800000 */
[----:B------:R-:W-:-:S02]  /*8eb0*/  LOP3.LUT R204, R2, 0x10, RZ, 0x3c, !PT ;  /* 0x0000001002cc7812 */ /* 0x000fc400078e3cff */
[----:B------:R-:W-:Y:S02]  /*8ec0*/  ISETP.NE.U32.AND P3, PT, R203, RZ, PT ;  /* 0x000000ffcb00720c */ /* 0x000fe40003f65070 */
[----:B------:R-:W-:Y:S01]  /*8ed0*/  SEL R203, RZ, 0x4, P2 ;  /* 0x00000004ffcb7807 */ /* 0x000fe20001000000 */
[----:B-1----:R-:W-:Y:S01]  /*8ee0*/  VIADD R199, R204, UR5 ;  /* 0x00000005ccc77c36 */ /* 0x002fe20008000000 */
[----:B------:R-:W-:Y:S02]  /*8ef0*/  IADD3 R142, P4, R94, UR15, RZ ;  /* 0x0000000f5e8e7c10 */ /* 0x000fe4000ff9e0ff */
[----:B------:R-:W-:Y:S02]  /*8f00*/  SEL R203, R203, RZ, !P1 ;  /* 0x000000ffcbcb7207 */ /* 0x000fe40004800000 */
[----:B------:R-:W-:Y:S02]  /*8f10*/  IADD3.X R143, R93, UR16, RZ, P4, !PT ;  /* 0x000000105d8f7c10 */ /* 0x000fe4000a7fe4ff */
[----:B------:R-:W-:-:S02]  /*8f20*/  ISETP.NE.U32.AND P2, PT, R203, RZ, PT ;  /* 0x000000ffcb00720c */ /* 0x000fc40003f45070 */
[----:B------:R-:W-:Y:S01]  /*8f30*/  LOP3.LUT R204, R0, 0x26, RZ, 0xfc, !PT ;  /* 0x0000002600cc7812 */ /* 0x000fe200078efcff */
[----:B------:R1:W-:Y:S02]  /*8f40*/  LDGSTS.E [R199], desc[UR22][R142.64], P3 ;  /* 0x000000008ec77fae */ /* 0x0003e40009921856 */
        /* <DEDUP_REMOVED lines=10> */
[----:B------:R-:W-:Y:S02]  /*8ff0*/  SEL R203, RZ, 0x4, P2 ;  /* 0x00000004ffcb7807 */ /* 0x000fe40001000000 */
        /* <DEDUP_REMOVED lines=196> */
[----:B------:R-:W-:-:S04]  /*9c40*/  ISETP.GE.AND P2, PT, R205, UR17, PT ;  /* 0x00000011cd007c0c */ /* 0x000fc8000bf46270 */
[----:B------:R-:W-:Y:S02]  /*9c50*/  SEL R203, RZ, 0x4, P2 ;  /* 0x00000004ffcb7807 */ /* 0x000fe40001000000 */
[----:B------:R-:W-:Y:S02]  /*9c60*/  ISETP.GE.AND P2, PT, R204, UR17, PT ;  /* 0x00000011cc007c0c */ /* 0x000fe4000bf46270 */
[----:B------:R-:W2:Y:S01]  /*9c70*/  S2R R204, SR_TID.X ;  /* 0x0000000000cc7919 */ /* 0x000ea20000002100 */
[----:B------:R-:W-:Y:S02]  /*9c80*/  SEL R203, R203, RZ, !P1 ;  /* 0x000000ffcbcb7207 */ /* 0x000fe40004800000 */
[----:B-1----:R-:W-:Y:S02]  /*9c90*/  IADD3 R142, P4, R102, UR15, RZ ;  /* 0x0000000f668e7c10 */ /* 0x002fe4000ff9e0ff */
[----:B------:R-:W-:Y:S02]  /*9ca0*/  ISETP.NE.U32.AND P3, PT, R203, RZ, PT ;  /* 0x000000ffcb00720c */ /* 0x000fe40003f65070 */
[----:B------:R-:W-:-:S02]  /*9cb0*/  SEL R203, RZ, 0x4, P2 ;  /* 0x00000004ffcb7807 */ /* 0x000fc40001000000 */
[----:B------:R-:W-:Y:S02]  /*9cc0*/  IADD3.X R143, R101, UR16, RZ, P4, !PT ;  /* 0x00000010658f7c10 */ /* 0x000fe4000a7fe4ff */
[----:B------:R-:W-:-:S04]  /*9cd0*/  SEL R203, R203, RZ, !P1 ;  /* 0x000000ffcbcb7207 */ /* 0x000fc80004800000 */
[----:B------:R-:W-:-:S03]  /*9ce0*/  ISETP.NE.U32.AND P2, PT, R203, RZ, PT ;  /* 0x000000ffcb00720c */ /* 0x000fc60003f45070 */
[----:B------:R1:W-:Y:S02]  /*9cf0*/  LDGSTS.E [R199+0x2000], desc[UR22][R142.64], P3 ;  /* 0x020000008ec77fae */ /* 0x0003e40009921856 */
[----:B-1----:R-:W-:Y:S01]  /*9d00*/  IADD3 R142, P3, R100, UR15, RZ ;  /* 0x0000000f648e7c10 */ /* 0x002fe2000ff7e0ff */
[----:B------:R-:W-:Y:S01]  /*9d10*/  ULEA UR15, UP1, UR28, UR15, 0x2 ;  /* 0x0000000f1c0f7291 */ /* 0x000fe2000f82103f */
[----:B--2---:R-:W-:Y:S02]  /*9d20*/  LOP3.LUT R204, R204, 0x3f, RZ, 0xc0, !PT ;  /* 0x0000003fcccc7812 */ /* 0x004fe400078ec0ff */
[----:B------:R-:W-:Y:S01]  /*9d30*/  IADD3.X R143, R99, UR16, RZ, P3, !PT ;  /* 0x00000010638f7c10 */ /* 0x000fe20009ffe4ff */
[----:B------:R-:W-:-:S04]  /*9d40*/  UIADD3.X UR16, UR16, UR21, URZ, UP1, !UPT ;  /* 0x0000001510107290 */ /* 0x000fc80008ffe43f */
[----:B------:R1:W-:Y:S01]  /*9d50*/  LDGSTS.E [R199+0x2008], desc[UR22][R142.64], P2 ;  /* 0x020080008ec77fae */ /* 0x0003e20009121856 */
[----:B------:R-:W-:Y:S01]  /*9d60*/  ISETP.GE.AND P2, PT, R204, UR17, PT ;  /* 0x00000011cc007c0c */ /* 0x000fe2000bf46270 */
[----:B------:R-:W-:Y:S01]  /*9d70*/  UIADD3 UR17, UR17, -0x40, URZ ;  /* 0xffffffc011117890 */ /* 0x000fe2000fffe03f */
[----:B------:R-:W-:Y:S01]  /*9d80*/  LOP3.LUT R204, R3, 0x20, RZ, 0x3c, !PT ;  /* 0x0000002003cc7812 */ /* 0x000fe200078e3cff */
[----:B------:R-:W0:Y:S01]  /*9d90*/  LDGDEPBAR ;  /* 0x00000000000079af */ /* 0x000e220000000000 */
[----:B------:R-:W-:-:S04]  /*9da0*/  SEL R203, RZ, 0x4, P2 ;  /* 0x00000004ffcb7807 */ /* 0x000fc80001000000 */
[----:B------:R-:W-:Y:S02]  /*9db0*/  SEL R203, R203, RZ, !P1 ;  /* 0x000000ffcbcb7207 */ /* 0x000fe40004800000 */
[----:B-1----:R-:W-:Y:S01]  /*9dc0*/  IADD3 R142, P2, R74, UR13, RZ ;  /* 0x0000000d4a8e7c10 */ /* 0x002fe2000ff5e0ff */
[----:B------:R-:W-:Y:S01]  /*9dd0*/  VIADD R199, R3, UR5 ;  /* 0x0000000503c77c36 */ /* 0x000fe20008000000 */
[----:B------:R-:W-:Y:S02]  /*9de0*/  ISETP.NE.U32.AND P1, PT, R203, RZ, PT ;  /* 0x000000ffcb00720c */ /* 0x000fe40003f25070 */
[----:B------:R-:W-:Y:S02]  /*9df0*/  IADD3.X R143, R73, UR14, RZ, P2, !PT ;  /* 0x0000000e498f7c10 */ /* 0x000fe400097fe4ff */
[----:B------:R-:W-:-:S09]  /*9e00*/  LOP3.LUT R203, R3, 0x60, RZ, 0x3c, !PT ;  /* 0x0000006003cb7812 */ /* 0x000fd200078e3cff */
[----:B------:R1:W-:Y:S02]  /*9e10*/  LDGSTS.E [R199+0x14000], desc[UR22][R142.64], P1 ;  /* 0x140000008ec77fae */ /* 0x0003e40008921856 */
[----:B-1----:R-:W-:-:S04]  /*9e20*/  IADD3 R142, P2, R66, UR13, RZ ;  /* 0x0000000d428e7c10 */ /* 0x002fc8000ff5e0ff */
[----:B------:R-:W-:-:S05]  /*9e30*/  IADD3.X R143, R65, UR14, RZ, P2, !PT ;  /* 0x0000000e418f7c10 */ /* 0x000fca00097fe4ff */
        /* <DEDUP_REMOVED lines=19> */
[----:B-1----:R-:W-:Y:S01]  /*9f70*/  IADD3 R142, P2, R72, UR13, RZ ;  /* 0x0000000d488e7c10 */ /* 0x002fe2000ff5e0ff */
[----:B------:R-:W-:Y:S01]  /*9f80*/  VIADD R199, R204, UR5 ;  /* 0x00000005ccc77c36 */ /* 0x000fe20008000000 */
[----:B------:R-:W-:Y:S02]  /*9f90*/  LOP3.LUT R204, R3, 0x40, RZ, 0x3c, !PT ;  /* 0x0000004003cc7812 */ /* 0x000fe400078e3cff */
        /* <DEDUP_REMOVED lines=24> */
[----:B------:R-:W-:-:S03]  /*a120*/  VIADD R199, R204, UR5 ;  /* 0x00000005ccc77c36 */ /* 0x000fc60008000000 */
        /* <DEDUP_REMOVED lines=46> */
[----:B------:R-:W-:-:S03]  /*a410*/  ULEA UR13, UP0, UR12, UR13, 0x2 ;  /* 0x0000000d0c0d7291 */ /* 0x000fc6000f80103f */
[----:B------:R-:W-:Y:S01]  /*a420*/  IADD3.X R143, R167, UR14, RZ, P2, !PT ;  /* 0x0000000ea78f7c10 */ /* 0x000fe200097fe4ff */
[----:B------:R-:W-:-:S04]  /*a430*/  UIADD3.X UR14, UR14, UR19, URZ, UP0, !UPT ;  /* 0x000000130e0e7290 */ /* 0x000fc800087fe43f */
[----:B------:R1:W-:Y:S01]  /*a440*/  LDGSTS.E [R199+0x15f00], desc[UR22][R142.64], P1 ;  /* 0x15f000008ec77fae */ /* 0x0003e20008921856 */
[----:B------:R-:W-:-:S03]  /*a450*/  ISETP.NE.U32.AND P1, PT, R139, UR4, PT ;  /* 0x000000048b007c0c */ /* 0x000fc6000bf25070 */
[----:B------:R-:W0:Y:S10]  /*a460*/  LDGDEPBAR ;  /* 0x00000000000079af */ /* 0x000e340000000000 */
[----:B-1----:R-:W-:Y:S05]  /*a470*/  @P1 BRA `(.L_x_1) ;  /* 0xffffffe400241947 */ /* 0x002fea000383ffff */
.L_x_0:
[----:B------:R-:W-:Y:S02]  /*a480*/  WARPGROUP.DEPBAR.LE gsb0, 0x0 ;  /* 0x00008000000079c5 */ /* 0x000fe40000010000 */
[----:B------:R-:W-:-:S04]  /*a490*/  DEPBAR.LE SB0, 0x0 ;  /* 0x000080000000791a */ /* 0x000fc80000000000 */
[----:B------:R-:W-:Y:S01]  /*a4a0*/  LOP3.LUT R3, R202, 0x70, RZ, 0xc0, !PT ;  /* 0x00000070ca037812 */ /* 0x000fe200078ec0ff */
[----:B------:R-:W-:Y:S01]  /*a4b0*/  ULDC UR4, c[0x0][0x244] ;  /* 0x0000910000047ab9 */ /* 0x000fe20000000800 */
[----:B------:R-:W-:Y:S01]  /*a4c0*/  IADD3 R200, R201, UR7, R200 ;  /* 0x00000007c9c87c10 */ /* 0x000fe2000fffe0c8 */
[----:B------:R-:W-:Y:S01]  /*a4d0*/  IMAD R222, R222, UR4, RZ ;  /* 0x00000004dede7c24 */ /* 0x000fe2000f8e02ff */
[----:B------:R-:W-:Y:S01]  /*a4e0*/  LOP3.LUT R202, R202, 0x7f0, RZ, 0xc0, !PT ;  /* 0x000007f0caca7812 */ /* 0x000fe200078ec0ff */
[----:B------:R-:W-:Y:S01]  /*a4f0*/  BAR.SYNC.DEFER_BLOCKING 0x0 ;  /* 0x0000000000007b1d */ /* 0x000fe20000010000 */
[-C--:B------:R-:W-:Y:S01]  /*a500*/  ISETP.LT.AND P1, PT, R221, R141.reuse, !P0 ;  /* 0x0000008ddd00720c */ /* 0x080fe20004721270 */
[----:B------:R-:W-:Y:S01]  /*a510*/  IMAD.IADD R200, R3, 0x1, R200 ;  /* 0x0000000103c87824 */ /* 0x000fe200078e02c8 */
[-C--:B------:R-:W-:Y:S02]  /*a520*/  ISETP.LT.AND P4, PT, R220, R141.reuse, !P0 ;  /* 0x0000008ddc00720c */ /* 0x080fe40004781270 */
[----:B------:R-:W-:Y:S01]  /*a530*/  ISETP.LT.AND P3, PT, R197, R141, !P0 ;  /* 0x0000008dc500720c */ /* 0x000fe20004761270 */
[----:B------:R-:W-:Y:S01]  /*a540*/  ULDC UR6, c[0x0][0x248] ;  /* 0x0000920000067ab9 */ /* 0x000fe20000000800 */
[----:B------:R-:W-:Y:S01]  /*a550*/  ULDC.64 UR4, c[0x0][0x220] ;  /* 0x0000880000047ab9 */ /* 0x000fe20000000a00 */
[----:B------:R-:W-:-:S02]  /*a560*/  IMAD R221, R221, UR6, RZ ;  /* 0x00000006dddd7c24 */ /* 0x000fc4000f8e02ff */
[----:B------:R-:W-:Y:S02]  /*a570*/  IMAD R220, R220, UR6, RZ ;  /* 0x00000006dcdc7c24 */ /* 0x000fe4000f8e02ff */
[----:B------:R-:W-:Y:S02]  /*a580*/  IMAD R197, R197, UR6, RZ ;  /* 0x00000006c5c57c24 */ /* 0x000fe4000f8e02ff */
[----:B------:R-:W-:Y:S01]  /*a590*/  IMAD R0, R174, UR6, RZ ;  /* 0x00000006ae007c24 */ /* 0x000fe2000f8e02ff */
[----:B------:R-:W-:Y:S01]  /*a5a0*/  STSM.16.M88.4 [R200], R24 ;  /* 0x00000018c8007844 */ /* 0x000fe20000000200 */
[----:B------:R-:W-:Y:S06]  /*a5b0*/  BAR.SYNC.DEFER_BLOCKING 0x0 ;  /* 0x0000000000007b1d */ /* 0x000fec0000010000 */
[----:B------:R-:W1:Y:S02]  /*a5c0*/  LDS.128 R60, [R202+UR7] ;  /* 0x00000007ca3c7984 */ /* 0x000e640008000c00 */
[----:B------:R-:W-:Y:S06]  /*a5d0*/  BAR.SYNC.DEFER_BLOCKING 0x0 ;  /* 0x0000000000007b1d */ /* 0x000fec0000010000 */
[----:B------:R-:W-:Y:S02]  /*a5e0*/  STSM.16.M88.4 [R200], R28 ;  /* 0x0000001cc8007844 */ /* 0x000fe40000000200 */
[----:B------:R-:W-:Y:S06]  /*a5f0*/  BAR.SYNC.DEFER_BLOCKING 0x0 ;  /* 0x0000000000007b1d */ /* 0x000fec0000010000 */
[----:B------:R-:W2:Y:S02]  /*a600*/  LDS.128 R56, [R202+UR7] ;  /* 0x00000007ca387984 */ /* 0x000ea40008000c00 */
[----:B------:R-:W-:Y:S06]  /*a610*/  BAR.SYNC.DEFER_BLOCKING 0x0 ;  /* 0x0000000000007b1d */ /* 0x000fec0000010000 */
[----:B------:R3:W-:Y:S02]  /*a620*/  STSM.16.M88.4 [R200], R32 ;  /* 0x00000020c8007844 */ /* 0x0007e40000000200 */
[----:B------:R-:W-:Y:S01]  /*a630*/  BAR.SYNC.DEFER_BLOCKING 0x0 ;  /* 0x0000000000007b1d */ /* 0x000fe20000010000 */
[----:B---3--:R-:W-:-:S04]  /*a640*/  LEA R32, P2, R222, UR4, 0x2 ;  /* 0x00000004de207c11 */ /* 0x008fc8000f8410ff */
[----:B------:R-:W-:Y:S02]  /*a650*/  LEA.HI.X.SX32 R222, R222, UR5, 0x2, P2 ;  /* 0x00000005dede7c11 */ /* 0x000fe400090f16ff */
[CC--:B------:R-:W-:Y:S02]  /*a660*/  LEA R2, P2, R221.reuse, R32.reuse, 0x2 ;  /* 0x00000020dd027211 */ /* 0x0c0fe400078410ff */
[----:B------:R-:W-:Y:S02]  /*a670*/  LEA R24, P5, R220, R32, 0x2 ;  /* 0x00000020dc187211 */ /* 0x000fe400078a10ff */
[-C--:B------:R-:W-:Y:S01]  /*a680*/  LEA.HI.X.SX32 R3, R221, R222.reuse, 0x2, P2 ;  /* 0x000000dedd037211 */ /* 0x080fe200010f16ff */
[----:B------:R-:W3:Y:S01]  /*a690*/  LDS.128 R20, [R202+UR7] ;  /* 0x00000007ca147984 */ /* 0x000ee20008000c00 */
[----:B------:R-:W-:Y:S01]  /*a6a0*/  BAR.SYNC.DEFER_BLOCKING 0x0 ;  /* 0x0000000000007b1d */ /* 0x000fe20000010000 */
[C---:B------:R-:W-:Y:S01]  /*a6b0*/  ISETP.LT.AND P2, PT, R196.reuse, R141, !P0 ;  /* 0x0000008dc400720c */ /* 0x040fe20004741270 */
[----:B------:R-:W-:Y:S01]  /*a6c0*/  IMAD R196, R196, UR6, RZ ;  /* 0x00000006c4c47c24 */ /* 0x000fe2000f8e02ff */
[----:B------:R-:W-:-:S02]  /*a6d0*/  LEA.HI.X.SX32 R25, R220, R222, 0x2, P5 ;  /* 0x000000dedc197211 */ /* 0x000fc400028f16ff */
[----:B------:R-:W-:-:S04]  /*a6e0*/  LEA R26, P5, R197, R32, 0x2 ;  /* 0x00000020c51a7211 */ /* 0x000fc800078a10ff */
[----:B------:R-:W-:Y:S02]  /*a6f0*/  LEA.HI.X.SX32 R27, R197, R222, 0x2, P5 ;  /* 0x000000dec51b7211 */ /* 0x000fe400028f16ff */
[CC--:B------:R-:W-:Y:S01]  /*a700*/  ISETP.LT.AND P5, PT, R194.reuse, R141.reuse, !P0 ;  /* 0x0000008dc200720c */ /* 0x0c0fe200047a1270 */
[----:B------:R-:W-:Y:S01]  /*a710*/  IMAD R194, R194, UR6, RZ ;  /* 0x00000006c2c27c24 */ /* 0x000fe2000f8e02ff */
[----:B------:R-:W-:Y:S01]  /*a720*/  STSM.16.M88.4 [R200], R36 ;  /* 0x00000024c8007844 */ /* 0x000fe20000000200 */
[----:B------:R-:W-:Y:S06]  /*a730*/  BAR.SYNC.DEFER_BLOCKING 0x0 ;  /* 0x0000000000007b1d */ /* 0x000fec0000010000 */
[----:B------:R-:W4:Y:S02]  /*a740*/  LDS.128 R16, [R202+UR7] ;  /* 0x00000007ca107984 */ /* 0x000f240008000c00 */
[----:B------:R-:W-:Y:S06]  /*a750*/  BAR.SYNC.DEFER_BLOCKING 0x0 ;  /* 0x0000000000007b1d */ /* 0x000fec0000010000 */
[----:B------:R-:W-:Y:S02]  /*a760*/  STSM.16.M88.4 [R200], R40 ;  /* 0x00000028c8007844 */ /* 0x000fe40000000200 */
[----:B------:R-:W-:Y:S06]  /*a770*/  BAR.SYNC.DEFER_BLOCKING 0x0 ;  /* 0x0000000000007b1d */ /* 0x000fec0000010000 */
[----:B------:R-:W5:Y:S02]  /*a780*/  LDS.128 R4, [R202+UR7] ;  /* 0x00000007ca047984 */ /* 0x000f640008000c00 */
        /* <DEDUP_REMOVED lines=11> */
[----:B-1----:R1:W-:Y:S01]  /*a840*/  @P1 STG.E desc[UR22][R2.64], R60 ;  /* 0x0000003c02001986 */ /* 0x0023e2000c101916 */
[C---:B------:R-:W-:Y:S01]  /*a850*/  ISETP.LT.AND P1, PT, R195.reuse, R141, !P0 ;  /* 0x0000008dc300720c */ /* 0x040fe20004721270 */
[----:B------:R-:W-:-:S02]  /*a860*/  IMAD R195, R195, UR6, RZ ;  /* 0x00000006c3c37c24 */ /* 0x000fc4000f8e02ff */
[----:B------:R3:W-:Y:S01]  /*a870*/  @P4 STG.E desc[UR22][R24.64], R61 ;  /* 0x0000003d18004986 */ /* 0x0007e2000c101916 */
[----:B------:R-:W-:-:S03]  /*a880*/  LEA R28, P4, R196, R32, 0x2 ;  /* 0x00000020c41c7211 */ /* 0x000fc600078810ff */
[----:B------:R4:W-:Y:S01]  /*a890*/  @P3 STG.E desc[UR22][R26.64], R62 ;  /* 0x0000003e1a003986 */ /* 0x0009e2000c101916 */
[----:B------:R-:W-:Y:S02]  /*a8a0*/  LEA.HI.X.SX32 R29, R196, R222, 0x2, P4 ;  /* 0x000000dec41d7211 */ /* 0x000fe400020f16ff */
[CC--:B------:R-:W-:Y:S01]  /*a8b0*/  ISETP.LT.AND P3, PT, R193.reuse, R141.reuse, !P0 ;  /* 0x0000008dc100720c */ /* 0x0c0fe20004761270 */
[----:B------:R-:W-:Y:S01]  /*a8c0*/  IMAD R193, R193, UR6, RZ ;  /* 0x00000006c1c17c24 */ /* 0x000fe2000f8e02ff */
[CC--:B-1----:R-:W-:Y:S01]  /*a8d0*/  LEA R2, P6, R195.reuse, R32.reuse, 0x2 ;  /* 0x00000020c3027211 */ /* 0x0c2fe200078c10ff */
[----:B------:R-:W-:Y:S01]  /*a8e0*/  @P2 STG.E desc[UR22][R28.64], R63 ;  /* 0x0000003f1c002986 */ /* 0x000fe2000c101916 */
[----:B------:R-:W-:Y:S02]  /*a8f0*/  LEA R30, P4, R194, R32, 0x2 ;  /* 0x00000020c21e7211 */ /* 0x000fe400078810ff */
[-C--:B------:R-:W-:Y:S01]  /*a900*/  LEA.HI.X.SX32 R3, R195, R222.reuse, 0x2, P6 ;  /* 0x000000dec3037211 */ /* 0x080fe200030f16ff */
[----:B------:R-:W1:Y:S01]  /*a910*/  LDS.128 R200, [R202+UR7] ;  /* 0x00000007cac87984 */ /* 0x000e620008000c00 */
[CC--:B------:R-:W-:Y:S01]  /*a920*/  ISETP.LT.AND P2, PT, R192.reuse, R141.reuse, !P0 ;  /* 0x0000008dc000720c */ /* 0x0c0fe20004741270 */
[----:B------:R-:W-:Y:S01]  /*a930*/  IMAD R192, R192, UR6, RZ ;  /* 0x00000006c0c07c24 */ /* 0x000fe2000f8e02ff */
[----:B------:R-:W-:Y:S01]  /*a940*/  LEA.HI.X.SX32 R31, R194, R222, 0x2, P4 ;  /* 0x000000dec21f7211 */ /* 0x000fe200020f16ff */
[----:B--2---:R2:W-:Y:S01]  /*a950*/  @P1 STG.E desc[UR22][R2.64], R56 ;  /* 0x0000003802001986 */ /* 0x0045e2000c101916 */
[C---:B------:R-:W-:Y:S01]  /*a960*/  ISETP.LT.AND P1, PT, R191.reuse, R141, !P0 ;  /* 0x0000008dbf00720c */ /* 0x040fe20004721270 */
[----:B------:R-:W-:Y:S01]  /*a970*/  IMAD R191, R191, UR6, RZ ;  /* 0x00000006bfbf7c24 */ /* 0x000fe2000f8e02ff */
[-C--:B---3--:R-:W-:Y:S01]  /*a980*/  LEA R24, P4, R193, R32.reuse, 0x2 ;  /* 0x00000020c1187211 */ /* 0x088fe200078810ff */
[----:B------:R-:W-:Y:S01]  /*a990*/  @P5 STG.E desc[UR22][R30.64], R57 ;  /* 0x000000391e005986 */ /* 0x000fe2000c101916 */
[----:B----4-:R-:W-:-:S02]  /*a9a0*/  LEA R26, P5, R192, R32, 0x2 ;  /* 0x00000020c01a7211 */ /* 0x010fc400078a10ff */
[-C--:B------:R-:W-:Y:S02]  /*a9b0*/  LEA.HI.X.SX32 R25, R193, R222.reuse, 0x2, P4 ;  /* 0x000000dec1197211 */ /* 0x080fe400020f16ff */
[CC--:B------:R-:W-:Y:S01]  /*a9c0*/  ISETP.LT.AND P4, PT, R190.reuse, R141.reuse, !P0 ;  /* 0x0000008dbe00720c */ /* 0x0c0fe20004781270 */
[----:B------:R-:W-:Y:S01]  /*a9d0*/  IMAD R190, R190, UR6, RZ ;  /* 0x00000006bebe7c24 */ /* 0x000fe2000f8e02ff */
[----:B------:R-:W-:Y:S01]  /*a9e0*/  LEA.HI.X.SX32 R27, R192, R222, 0x2, P5 ;  /* 0x000000dec01b7211 */ /* 0x000fe200028f16ff */
[----:B------:R3:W-:Y:S01]  /*a9f0*/  @P3 STG.E desc[UR22][R24.64], R58 ;  /* 0x0000003a18003986 */ /* 0x0007e2000c101916 */
[----:B--2---:R-:W-:Y:S02]  /*aa00*/  LEA R2, P6, R191, R32, 0x2 ;  /* 0x00000020bf027211 */ /* 0x004fe400078c10ff */
[C---:B------:R-:W-:Y:S01]  /*aa10*/  ISETP.LT.AND P3, PT, R189.reuse, R141, !P0 ;  /* 0x0000008dbd00720c */ /* 0x040fe20004761270 */
[----:B------:R-:W-:Y:S01]  /*aa20*/  IMAD R189, R189, UR6, RZ ;  /* 0x00000006bdbd7c24 */ /* 0x000fe2000f8e02ff */
[----:B------:R-:W-:Y:S01]  /*aa30*/  LEA.HI.X.SX32 R3, R191, R222, 0x2, P6 ;  /* 0x000000debf037211 */ /* 0x000fe200030f16ff */
[----:B------:R2:W-:Y:S01]  /*aa40*/  @P2 STG.E desc[UR22][R26.64], R59 ;  /* 0x0000003b1a002986 */ /* 0x0005e2000c101916 */
[----:B------:R-:W-:-:S02]  /*aa50*/  LEA R28, P5, R190, R32, 0x2 ;  /* 0x00000020be1c7211 */ /* 0x000fc400078a10ff */
[-C--:B------:R-:W-:Y:S01]  /*aa60*/  ISETP.LT.AND P2, PT, R188, R141.reuse, !P0 ;  /* 0x0000008dbc00720c */ /* 0x080fe20004741270 */
[----:B------:R4:W-:Y:S01]  /*aa70*/  @P1 STG.E desc[UR22][R2.64], R20 ;  /* 0x0000001402001986 */ /* 0x0009e2000c101916 */
[----:B------:R-:W-:Y:S01]  /*aa80*/  LEA.HI.X.SX32 R29, R190, R222, 0x2, P5 ;  /* 0x000000debe1d7211 */ /* 0x000fe200028f16ff */
[----:B------:R-:W-:Y:S01]  /*aa90*/  IMAD R188, R188, UR6, RZ ;  /* 0x00000006bcbc7c24 */ /* 0x000fe2000f8e02ff */
[C---:B------:R-:W-:Y:S01]  /*aaa0*/  ISETP.LT.AND P1, PT, R187.reuse, R141, !P0 ;  /* 0x0000008dbb00720c */ /* 0x040fe20004721270 */
[----:B------:R-:W-:Y:S01]  /*aab0*/  IMAD R187, R187, UR6, RZ ;  /* 0x00000006bbbb7c24 */ /* 0x000fe2000f8e02ff */
[CC--:B---3--:R-:W-:Y:S01]  /*aac0*/  LEA R24, P6, R189.reuse, R32.reuse, 0x2 ;  /* 0x00000020bd187211 */ /* 0x0c8fe200078c10ff */
[----:B------:R-:W-:Y:S01]  /*aad0*/  @P4 STG.E desc[UR22][R28.64], R21 ;  /* 0x000000151c004986 */ /* 0x000fe2000c101916 */
[----:B--2---:R-:W-:Y:S02]  /*aae0*/  LEA R26, P4, R188, R32, 0x2 ;  /* 0x00000020bc1a7211 */ /* 0x004fe400078810ff */
[----:B------:R-:W-:-:S02]  /*aaf0*/  LEA.HI.X.SX32 R25, R189, R222, 0x2, P6 ;  /* 0x000000debd197211 */ /* 0x000fc400030f16ff */
[CC--:B------:R-:W-:Y:S01]  /*ab00*/  ISETP.LT.AND P6, PT, R186.reuse, R141.reuse, !P0 ;  /* 0x0000008dba00720c */ /* 0x0c0fe200047c1270 */
[----:B------:R-:W-:Y:S01]  /*ab10*/  IMAD R186, R186, UR6, RZ ;  /* 0x00000006baba7c24 */ /* 0x000fe2000f8e02ff */
[C---:B----4-:R-:W-:Y:S01]  /*ab20*/  LEA R2, P5, R187.reuse, R32, 0x2 ;  /* 0x00000020bb027211 */ /* 0x050fe200078a10ff */
[----:B------:R2:W-:Y:S01]  /*ab30*/  @P3 STG.E desc[UR22][R24.64], R22 ;  /* 0x0000001618003986 */ /* 0x0005e2000c101916 */
[-C--:B------:R-:W-:Y:S02]  /*ab40*/  LEA.HI.X.SX32 R27, R188, R222.reuse, 0x2, P4 ;  /* 0x000000debc1b7211 */ /* 0x080fe400020f16ff */
[----:B------:R-:W-:Y:S02]  /*ab50*/  LEA.HI.X.SX32 R3, R187, R222, 0x2, P5 ;  /* 0x000000debb037211 */ /* 0x000fe400028f16ff */
[CC--:B------:R-:W-:Y:S01]  /*ab60*/  ISETP.LT.AND P3, PT, R185.reuse, R141.reuse, !P0 ;  /* 0x0000008db900720c */ /* 0x0c0fe20004761270 */
[----:B------:R-:W-:Y:S01]  /*ab70*/  IMAD R185, R185, UR6, RZ ;  /* 0x00000006b9b97c24 */ /* 0x000fe2000f8e02ff */
[----:B------:R-:W-:Y:S01]  /*ab80*/  LEA R30, P4, R186, R32, 0x2 ;  /* 0x00000020ba1e7211 */ /* 0x000fe200078810ff */
[----:B------:R3:W-:Y:S01]  /*ab90*/  @P2 STG.E desc[UR22][R26.64], R23 ;  /* 0x000000171a002986 */ /* 0x0007e2000c101916 */
[CC--:B------:R-:W-:Y:S01]  /*aba0*/  ISETP.LT.AND P2, PT, R184.reuse, R141.reuse, !P0 ;  /* 0x0000008db800720c */ /* 0x0c0fe20004741270 */
[----:B------:R-:W-:Y:S01]  /*abb0*/  IMAD R184, R184, UR6, RZ ;  /* 0x00000006b8b87c24 */ /* 0x000fe2000f8e02ff */
[----:B------:R-:W-:Y:S01]  /*abc0*/  LEA.HI.X.SX32 R31, R186, R222, 0x2, P4 ;  /* 0x000000deba1f7211 */ /* 0x000fe200020f16ff */
[----:B------:R4:W-:Y:S01]  /*abd0*/  @P1 STG.E desc[UR22][R2.64], R16 ;  /* 0x0000001002001986 */ /* 0x0009e2000c101916 */
[C---:B------:R-:W-:Y:S01]  /*abe0*/  ISETP.LT.AND P1, PT, R183.reuse, R141, !P0 ;  /* 0x0000008db700720c */ /* 0x040fe20004721270 */
[----:B------:R-:W-:Y:S01]  /*abf0*/  IMAD R183, R183, UR6, RZ ;  /* 0x00000006b7b77c24 */ /* 0x000fe2000f8e02ff */
[-C--:B------:R-:W-:Y:S01]  /*ac00*/  LEA R20, P4, R185, R32.reuse, 0x2 ;  /* 0x00000020b9147211 */ /* 0x080fe200078810ff */
[----:B------:R-:W-:Y:S01]  /*ac10*/  @P6 STG.E desc[UR22][R30.64], R17 ;  /* 0x000000111e006986 */ /* 0x000fe2000c101916 */
[----:B--2---:R-:W-:-:S02]  /*ac20*/  LEA R22, P6, R184, R32, 0x2 ;  /* 0x00000020b8167211 */ /* 0x004fc400078c10ff */
[-C--:B------:R-:W-:Y:S02]  /*ac30*/  LEA.HI.X.SX32 R21, R185, R222.reuse, 0x2, P4 ;  /* 0x000000deb9157211 */ /* 0x080fe400020f16ff */
[CC--:B------:R-:W-:Y:S01]  /*ac40*/  ISETP.LT.AND P4, PT, R182.reuse, R141.reuse, !P0 ;  /* 0x0000008db600720c */ /* 0x0c0fe20004781270 */
[----:B------:R-:W-:Y:S01]  /*ac50*/  IMAD R182, R182, UR6, RZ ;  /* 0x00000006b6b67c24 */ /* 0x000fe2000f8e02ff */
[----:B---3--:R-:W-:Y:S01]  /*ac60*/  LEA.HI.X.SX32 R23, R184, R222, 0x2, P6 ;  /* 0x000000deb8177211 */ /* 0x008fe200030f16ff */
[----:B------:R2:W-:Y:S01]  /*ac70*/  @P3 STG.E desc[UR22][R20.64], R18 ;  /* 0x0000001214003986 */ /* 0x0005e2000c101916 */
[----:B----4-:R-:W-:Y:S02]  /*ac80*/  LEA R2, P5, R183, R32, 0x2 ;  /* 0x00000020b7027211 */ /* 0x010fe400078a10ff */
[C---:B------:R-:W-:Y:S01]  /*ac90*/  ISETP.LT.AND P3, PT, R181.reuse, R141, !P0 ;  /* 0x0000008db500720c */ /* 0x040fe20004761270 */
[----:B------:R-:W-:Y:S01]  /*aca0*/  IMAD R181, R181, UR6, RZ ;  /* 0x00000006b5b57c24 */ /* 0x000fe2000f8e02ff */
[----:B------:R-:W-:Y:S01]  /*acb0*/  LEA.HI.X.SX32 R3, R183, R222, 0x2, P5 ;  /* 0x000000deb7037211 */ /* 0x000fe200028f16ff */
[----:B------:R-:W-:Y:S01]  /*acc0*/  @P2 STG.E desc[UR22][R22.64], R19 ;  /* 0x0000001316002986 */ /* 0x000fe2000c101916 */
[----:B------:R-:W-:-:S02]  /*acd0*/  LEA R24, P5, R182, R32, 0x2 ;  /* 0x00000020b6187211 */ /* 0x000fc400078a10ff */
[-C--:B------:R-:W-:Y:S01]  /*ace0*/  ISETP.LT.AND P2, PT, R180, R141.reuse, !P0 ;  /* 0x0000008db400720c */ /* 0x080fe20004741270 */
[----:B-----5:R3:W-:Y:S01]  /*acf0*/  @P1 STG.E desc[UR22][R2.64], R4 ;  /* 0x0000000402001986 */ /* 0x0207e2000c101916 */
[----:B------:R-:W-:Y:S01]  /*ad00*/  LEA.HI.X.SX32 R25, R182, R222, 0x2, P5 ;  /* 0x000000deb6197211 */ /* 0x000fe200028f16ff */
[----:B------:R-:W-:Y:S01]  /*ad10*/  IMAD R180, R180, UR6, RZ ;  /* 0x00000006b4b47c24 */ /* 0x000fe2000f8e02ff */
[C---:B------:R-:W-:Y:S01]  /*ad20*/  ISETP.LT.AND P1, PT, R179.reuse, R141, !P0 ;  /* 0x0000008db300720c */ /* 0x040fe20004721270 */
[----:B------:R-:W-:Y:S01]  /*ad30*/  IMAD R179, R179, UR6, RZ ;  /* 0x00000006b3b37c24 */ /* 0x000fe2000f8e02ff */
[CC--:B------:R-:W-:Y:S01]  /*ad40*/  LEA R16, P5, R181.reuse, R32.reuse, 0x2 ;  /* 0x00000020b5107211 */ /* 0x0c0fe200078a10ff */
[----:B------:R-:W-:Y:S01]  /*ad50*/  @P4 STG.E desc[UR22][R24.64], R5 ;  /* 0x0000000518004986 */ /* 0x000fe2000c101916 */
[----:B--2---:R-:W-:Y:S02]  /*ad60*/  LEA R18, P6, R180, R32, 0x2 ;  /* 0x00000020b4127211 */ /* 0x004fe400078c10ff */
[----:B------:R-:W-:-:S02]  /*ad70*/  LEA.HI.X.SX32 R17, R181, R222, 0x2, P5 ;  /* 0x000000deb5117211 */ /* 0x000fc400028f16ff */
[CC--:B------:R-:W-:Y:S01]  /*ad80*/  ISETP.LT.AND P5, PT, R178.reuse, R141.reuse, !P0 ;  /* 0x0000008db200720c */ /* 0x0c0fe200047a1270 */
[----:B------:R-:W-:Y:S01]  /*ad90*/  IMAD R178, R178, UR6, RZ ;  /* 0x00000006b2b27c24 */ /* 0x000fe2000f8e02ff */
[C---:B---3--:R-:W-:Y:S01]  /*ada0*/  LEA R2, P4, R179.reuse, R32, 0x2 ;  /* 0x00000020b3027211 */ /* 0x048fe200078810ff */
[----:B------:R-:W-:Y:S01]  /*adb0*/  @P3 STG.E desc[UR22][R16.64], R6 ;  /* 0x0000000610003986 */ /* 0x000fe2000c101916 */
[-C--:B------:R-:W-:Y:S02]  /*adc0*/  LEA.HI.X.SX32 R19, R180, R222.reuse, 0x2, P6 ;  /* 0x000000deb4137211 */ /* 0x080fe400030f16ff */
[----:B------:R-:W-:Y:S02]  /*add0*/  LEA.HI.X.SX32 R3, R179, R222, 0x2, P4 ;  /* 0x000000deb3037211 */ /* 0x000fe400020f16ff */
[----:B------:R-:W-:Y:S01]  /*ade0*/  LEA R20, P4, R178, R32, 0x2 ;  /* 0x00000020b2147211 */ /* 0x000fe200078810ff */
[----:B------:R2:W-:Y:S01]  /*adf0*/  @P2 STG.E desc[UR22][R18.64], R7 ;  /* 0x0000000712002986 */ /* 0x0005e2000c101916 */
[CC--:B------:R-:W-:Y:S01]  /*ae00*/  ISETP.LT.AND P3, PT, R177.reuse, R141.reuse, !P0 ;  /* 0x0000008db100720c */ /* 0x0c0fe20004761270 */
[----:B------:R-:W-:Y:S01]  /*ae10*/  IMAD R177, R177, UR6, RZ ;  /* 0x00000006b1b17c24 */ /* 0x000fe2000f8e02ff */
[CC--:B------:R-:W-:Y:S01]  /*ae20*/  ISETP.LT.AND P2, PT, R176.reuse, R141.reuse, !P0 ;  /* 0x0000008db000720c */ /* 0x0c0fe20004741270 */
[----:B------:R-:W-:Y:S01]  /*ae30*/  IMAD R176, R176, UR6, RZ ;  /* 0x00000006b0b07c24 */ /* 0x000fe2000f8e02ff */
[----:B------:R-:W-:Y:S01]  /*ae40*/  LEA.HI.X.SX32 R21, R178, R222, 0x2, P4 ;  /* 0x000000deb2157211 */ /* 0x000fe200020f16ff */
[----:B------:R3:W-:Y:S01]  /*ae50*/  @P1 STG.E desc[UR22][R2.64], R8 ;  /* 0x0000000802001986 */ /* 0x0007e2000c101916 */
[C---:B------:R-:W-:Y:S01]  /*ae60*/  ISETP.LT.AND P1, PT, R175.reuse, R141, !P0 ;  /* 0x0000008daf00720c */ /* 0x040fe20004721270 */
[----:B------:R-:W-:Y:S01]  /*ae70*/  IMAD R175, R175, UR6, RZ ;  /* 0x00000006afaf7c24 */ /* 0x000fe2000f8e02ff */
[----:B------:R-:W-:Y:S01]  /*ae80*/  LEA R4, P4, R177, R32, 0x2 ;  /* 0x00000020b1047211 */ /* 0x000fe200078810ff */
[----:B------:R-:W-:Y:S01]  /*ae90*/  @P5 STG.E desc[UR22][R20.64], R9 ;  /* 0x0000000914005986 */ /* 0x000fe2000c101916 */
[----:B--2---:R-:W-:-:S02]  /*aea0*/  IMAD R18, R169, UR6, RZ ;  /* 0x00000006a9127c24 */ /* 0x004fc4000f8e02ff */
[----:B------:R-:W-:Y:S01]  /*aeb0*/  LEA.HI.X.SX32 R5, R177, R222, 0x2, P4 ;  /* 0x000000deb1057211 */ /* 0x000fe200020f16ff */
[----:B------:R-:W-:Y:S01]  /*aec0*/  IMAD R19, R168, UR6, RZ ;  /* 0x00000006a8137c24 */ /* 0x000fe2000f8e02ff */
[----:B------:R-:W-:Y:S02]  /*aed0*/  ISETP.LT.AND P4, PT, R174, R141, !P0 ;  /* 0x0000008dae00720c */ /* 0x000fe40004781270 */
[CC--:B------:R-:W-:Y:S01]  /*aee0*/  LEA R6, P6, R175.reuse, R32.reuse, 0x2 ;  /* 0x00000020af067211 */ /* 0x0c0fe200078c10ff */
[----:B------:R-:W-:Y:S01]  /*aef0*/  @P3 STG.E desc[UR22][R4.64], R10 ;  /* 0x0000000a04003986 */ /* 0x000fe2000c101916 */
[C---:B---3--:R-:W-:Y:S02]  /*af00*/  LEA R2, P5, R176.reuse, R32, 0x2 ;  /* 0x00000020b0027211 */ /* 0x048fe400078a10ff */
[-C--:B------:R-:W-:Y:S02]  /*af10*/  LEA.HI.X.SX32 R7, R175, R222.reuse, 0x2, P6 ;  /* 0x000000deaf077211 */ /* 0x080fe400030f16ff */
[----:B------:R-:W-:-:S02]  /*af20*/  LEA.HI.X.SX32 R3, R176, R222, 0x2, P5 ;  /* 0x000000deb0037211 */ /* 0x000fc400028f16ff */
[C---:B------:R-:W-:Y:S02]  /*af30*/  LEA R16, P5, R0.reuse, R32, 0x2 ;  /* 0x0000002000107211 */ /* 0x040fe400078a10ff */
[CC--:B------:R-:W-:Y:S01]  /*af40*/  ISETP.LT.AND P3, PT, R171.reuse, R141.reuse, !P0 ;  /* 0x0000008dab00720c */ /* 0x0c0fe20004761270 */
[----:B------:R2:W-:Y:S01]  /*af50*/  @P2 STG.E desc[UR22][R2.64], R11 ;  /* 0x0000000b02002986 */ /* 0x0005e2000c101916 */
[----:B------:R-:W-:Y:S01]  /*af60*/  LEA.HI.X.SX32 R17, R0, R222, 0x2, P5 ;  /* 0x000000de00117211 */ /* 0x000fe200028f16ff */
[----:B------:R-:W-:Y:S01]  /*af70*/  IMAD R171, R171, UR6, RZ ;  /* 0x00000006abab7c24 */ /* 0x000fe2000f8e02ff */
[C---:B------:R-:W-:Y:S01]  /*af80*/  ISETP.LT.AND P5, PT, R173.reuse, R141, !P0 ;  /* 0x0000008dad00720c */ /* 0x040fe200047a1270 */
[----:B------:R-:W-:Y:S01]  /*af90*/  IMAD R173, R173, UR6, RZ ;  /* 0x00000006adad7c24 */ /* 0x000fe2000f8e02ff */
[----:B------:R3:W-:Y:S01]  /*afa0*/  @P1 STG.E desc[UR22][R6.64], R12 ;  /* 0x0000000c06001986 */ /* 0x0007e2000c101916 */
[----:B------:R-:W-:-:S03]  /*afb0*/  IMAD R0, R170, UR6, RZ ;  /* 0x00000006aa007c24 */ /* 0x000fc6000f8e02ff */
[----:B------:R4:W-:Y:S01]  /*afc0*/  @P4 STG.E desc[UR22][R16.64], R13 ;  /* 0x0000000d10004986 */ /* 0x0009e2000c101916 */
[C---:B------:R-:W-:Y:S01]  /*afd0*/  ISETP.LT.AND P4, PT, R172.reuse, R141, !P0 ;  /* 0x0000008dac00720c */ /* 0x040fe20004781270 */
[----:B------:R-:W-:Y:S01]  /*afe0*/  IMAD R172, R172, UR6, RZ ;  /* 0x00000006acac7c24 */ /* 0x000fe2000f8e02ff */
[----:B--2---:R-:W-:-:S04]  /*aff0*/  LEA R2, P1, R173, R32, 0x2 ;  /* 0x00000020ad027211 */ /* 0x004fc800078210ff */
[----:B------:R-:W-:Y:S02]  /*b000*/  LEA.HI.X.SX32 R3, R173, R222, 0x2, P1 ;  /* 0x000000dead037211 */ /* 0x000fe400008f16ff */
[CC--:B---3--:R-:W-:Y:S02]  /*b010*/  LEA R6, P2, R171.reuse, R32.reuse, 0x2 ;  /* 0x00000020ab067211 */ /* 0x0c8fe400078410ff */
[----:B------:R-:W-:Y:S01]  /*b020*/  LEA R8, P1, R0, R32, 0x2 ;  /* 0x0000002000087211 */ /* 0x000fe200078210ff */
[----:B------:R2:W-:Y:S01]  /*b030*/  @P5 STG.E desc[UR22][R2.64], R14 ;  /* 0x0000000e02005986 */ /* 0x0005e2000c101916 */
[----:B------:R-:W-:Y:S02]  /*b040*/  LEA.HI.X.SX32 R7, R171, R222, 0x2, P2 ;  /* 0x000000deab077211 */ /* 0x000fe400010f16ff */
[----:B------:R-:W-:Y:S02]  /*b050*/  LEA R4, P6, R172, R32, 0x2 ;  /* 0x00000020ac047211 */ /* 0x000fe400078c10ff */
[----:B------:R-:W-:-:S02]  /*b060*/  ISETP.LT.AND P2, PT, R170, R141, !P0 ;  /* 0x0000008daa00720c */ /* 0x000fc40004741270 */
[-C--:B------:R-:W-:Y:S02]  /*b070*/  LEA.HI.X.SX32 R9, R0, R222.reuse, 0x2, P1 ;  /* 0x000000de00097211 */ /* 0x080fe400008f16ff */
[-C--:B------:R-:W-:Y:S02]  /*b080*/  ISETP.LT.AND P1, PT, R169, R141.reuse, !P0 ;  /* 0x0000008da900720c */ /* 0x080fe40004721270 */
[----:B------:R-:W-:Y:S02]  /*b090*/  ISETP.LT.AND P0, PT, R168, R141, !P0 ;  /* 0x0000008da800720c */ /* 0x000fe40004701270 */
[----:B------:R-:W-:Y:S02]  /*b0a0*/  LEA.HI.X.SX32 R5, R172, R222, 0x2, P6 ;  /* 0x000000deac057211 */ /* 0x000fe400030f16ff */
[----:B------:R-:W-:-:S03]  /*b0b0*/  LEA R10, P6, R18, R32, 0x2 ;  /* 0x00000020120a7211 */ /* 0x000fc600078c10ff */
[----:B------:R2:W-:Y:S01]  /*b0c0*/  @P4 STG.E desc[UR22][R4.64], R15 ;  /* 0x0000000f04004986 */ /* 0x0005e2000c101916 */
[----:B------:R-:W-:Y:S02]  /*b0d0*/  LEA.HI.X.SX32 R11, R18, R222, 0x2, P6 ;  /* 0x000000de120b7211 */ /* 0x000fe400030f16ff */
[C---:B------:R-:W-:Y:S01]  /*b0e0*/  LEA R12, P6, R19.reuse, R32, 0x2 ;  /* 0x00000020130c7211 */ /* 0x040fe200078c10ff */
[----:B-1----:R2:W-:Y:S03]  /*b0f0*/  @P3 STG.E desc[UR22][R6.64], R200 ;  /* 0x000000c806003986 */ /* 0x0025e6000c101916 */
[----:B----4-:R-:W-:Y:S01]  /*b100*/  LEA.HI.X.SX32 R13, R19, R222, 0x2, P6 ;  /* 0x000000de130d7211 */ /* 0x010fe200030f16ff */
[----:B------:R2:W-:Y:S04]  /*b110*/  @P2 STG.E desc[UR22][R8.64], R201 ;  /* 0x000000c908002986 */ /* 0x0005e8000c101916 */
[----:B------:R2:W-:Y:S01]  /*b120*/  @P1 STG.E desc[UR22][R10.64], R202 ;  /* 0x000000ca0a001986 */ /* 0x0005e2000c101916 */
[----:B------:R-:W-:Y:S05]  /*b130*/  @!P0 EXIT ;  /* 0x000000000000894d */ /* 0x000fea0003800000 */
[----:B------:R-:W-:Y:S01]  /*b140*/  STG.E desc[UR22][R12.64], R203 ;  /* 0x000000cb0c007986 */ /* 0x000fe2000c101916 */
[----:B------:R-:W-:Y:S05]  /*b150*/  EXIT ;  /* 0x000000000000794d */ /* 0x000fea0003800000 */
.L_x_2:
[----:B------:R-:W-:-:S00]  /*b160*/  BRA `(.L_x_2) ;  /* 0xfffffffc00fc7947 */ /* 0x000fc0000383ffff */
[----:B------:R-:W-:-:S00]  /*b170*/  NOP ;  /* 0x0000000000007918 */ /* 0x000fc00000000000 */
        /* <DEDUP_REMOVED lines=8> */
.L_x_3:


//--------------------- .nv.shared.matmul_kernel  --------------------------
	.section	.nv.shared.matmul_kernel,"aw",@nobits
	.sectionflags	@""
	.align	16
	.zero		1024


//--------------------- .nv.shared.reserved.0     --------------------------
	.section	.nv.shared.reserved.0,"aw",@nobits
	.weak		__nv_reservedSMEM_offset_0_alias
	.size		__nv_reservedSMEM_offset_0_alias, 0, 0
	.other		__nv_reservedSMEM_offset_0_alias,@"STO_CUDA_RESERVED_SHARED STV_DEFAULT"
__nv_reservedSMEM_offset_0_alias:
	.zero		0


//--------------------- .nv.constant0.matmul_kernel --------------------------
	.section	.nv.constant0.matmul_kernel,"a",@progbits
	.sectionflags	@""
	.align	4
.nv.constant0.matmul_kernel:
	.zero		608


//--------------------- SYMBOLS --------------------------

	.type		.nv.reservedSmem.offset0,@object
	.size		.nv.reservedSmem.offset0,0x4
